def attn_fwd(
    Q,
    K,
    V,
    Out,
    Lse,
    sm_scale,
    stride_qz,
    stride_qh,
    stride_qm,
    stride_qk,
    stride_kz,
    stride_kh,
    stride_kn,
    stride_kk,
    stride_vz,
    stride_vh,
    stride_vn,
    stride_vk,
    stride_oz,
    stride_oh,
    stride_om,
    stride_ok,
    seqlen_q,
    seqlen_k,
    BLOCK_M: tl.constexpr,
    BLOCK_N: tl.constexpr,
    HEAD_DIM: tl.constexpr,
    CAUSAL: tl.constexpr,
):
    start_m = tl.program_id(0)
    off_hz = tl.program_id(1)
    q_off = off_hz * stride_qh
    k_off = off_hz * stride_kh
    v_off = off_hz * stride_vh
    offs_m = start_m * BLOCK_M + tl.arange(0, BLOCK_M)
    offs_d = tl.arange(0, HEAD_DIM)
    offs_n = tl.arange(0, BLOCK_N)
    q_ptrs = Q + q_off + offs_m[:, None] * stride_qm + offs_d[None, :] * stride_qk
    k_ptrs = K + k_off + offs_d[:, None] * stride_kk + offs_n[None, :] * stride_kn
    v_ptrs = V + v_off + offs_n[:, None] * stride_vn + offs_d[None, :] * stride_vk
    m_i = tl.full([BLOCK_M], float("-inf"), dtype=tl.float32)
    l_i = tl.zeros([BLOCK_M], dtype=tl.float32) + 1.0
    acc = tl.zeros([BLOCK_M, HEAD_DIM], dtype=tl.float32)
    q = tl.load(q_ptrs)
    acc, l_i, m_i = _attn_fwd_inner(
        acc,
        l_i,
        m_i,
        q,
        k_ptrs,
        v_ptrs,
        sm_scale,
        stride_kn,
        stride_vn,
        start_m,
        seqlen_k,
        BLOCK_M,
        BLOCK_N,
        HEAD_DIM,
        CAUSAL,
    )
    acc = acc / l_i[:, None]
    lse = m_i + tl.math.log2(l_i) / 1.4426950408889634
    o_ptrs = (
        Out
        + off_hz * stride_oh
        + offs_m[:, None] * stride_om
        + offs_d[None, :] * stride_ok
    )
    tl.store(o_ptrs, acc.to(Out.dtype.element_ty))
    tl.store(Lse + off_hz * seqlen_q + offs_m, lse)

# config = {"BLOCK_M": 128, "BLOCK_N": 16, "HEAD_DIM": 64, "arch": "sm_80", "causal": false, "dtype": "fp16", "num_stages": 2, "num_warps": 8}
# arch = sm_80


// ===== COMPILED SASS (sm_80) =====

	.target	sm_80

	.elftype	@"ET_EXEC"


//--------------------- .note.nv.tkinfo           --------------------------
	.section	.note.nv.tkinfo,"",@"SHT_NOTE"
	.sectionflags	@"SHF_NOTE_NV_TKINFO"
	.tkinfo
        /*0018*/ 	.word	0x00000002
        /*0030*/ 	.string	""
        /*0030*/ 	.string	"ptxas"
        /*0030*/ 	.string	"Cuda compilation tools, release 13.0, V13.0.88"
        /*0030*/ 	.string	"Build cuda_13.0.r13.0/compiler.36424714_0"
        /*0030*/ 	.string	"-v  -suppress-debug-info  -lineinfo  -arch sm_80 "



//--------------------- .note.nv.cuinfo           --------------------------
	.section	.note.nv.cuinfo,"",@"SHT_NOTE"
	.sectionflags	@"SHF_NOTE_NV_CUINFO"
        /*0018*/ 	.short	0x0002
        /*001a*/ 	.short	0x0050
        /*001c*/ 	.short	0x0082
	.zero		2


//--------------------- .nv.info                  --------------------------
	.section	.nv.info,"",@"SHT_CUDA_INFO"
	.align	4


	//----- nvinfo : EIATTR_REGCOUNT
	.align		4
        /*0000*/ 	.byte	0x04, 0x2f
        /*0002*/ 	.short	(.L_2 - .L_1)
	.align		4
.L_1:
        /*0004*/ 	.word	index@(attn_fwd)
        /*0008*/ 	.word	0x00000064


	//----- nvinfo : EIATTR_FRAME_SIZE
	.align		4
.L_2:
        /*000c*/ 	.byte	0x04, 0x11
        /*000e*/ 	.short	(.L_4 - .L_3)
	.align		4
.L_3:
        /*0010*/ 	.word	index@(attn_fwd)
        /*0014*/ 	.word	0x00000000


	//----- nvinfo : EIATTR_MIN_STACK_SIZE
	.align		4
.L_4:
        /*0018*/ 	.byte	0x04, 0x12
        /*001a*/ 	.short	(.L_6 - .L_5)
	.align		4
.L_5:
        /*001c*/ 	.word	index@(attn_fwd)
        /*0020*/ 	.word	0x00000000
.L_6:


//--------------------- .nv.info.attn_fwd         --------------------------
	.section	.nv.info.attn_fwd,"",@"SHT_CUDA_INFO"
	.sectionflags	@""
	.align	4


	//----- nvinfo : EIATTR_CUDA_API_VERSION
	.align		4
        /*0000*/ 	.byte	0x04, 0x37
        /*0002*/ 	.short	(.L_8 - .L_7)
.L_7:
        /*0004*/ 	.word	0x00000082


	//----- nvinfo : EIATTR_SW2861232_WAR
	.align		4
.L_8:
        /*0008*/ 	.byte	0x01, 0x35
	.zero		2


	//----- nvinfo : EIATTR_PARAM_CBANK
	.align		4
        /*000c*/ 	.byte	0x04, 0x0a
        /*000e*/ 	.short	(.L_10 - .L_9)
	.align		4
.L_9:
        /*0010*/ 	.word	index@(.nv.constant0.attn_fwd)
        /*0014*/ 	.short	0x0160
        /*0016*/ 	.short	0x0088


	//----- nvinfo : EIATTR_CBANK_PARAM_SIZE
	.align		4
.L_10:
        /*0018*/ 	.byte	0x03, 0x19
        /*001a*/ 	.short	0x0088


	//----- nvinfo : EIATTR_KPARAM_INFO
	.align		4
        /*001c*/ 	.byte	0x04, 0x17
        /*001e*/ 	.short	(.L_12 - .L_11)
.L_11:
        /*0020*/ 	.word	0x00000000
        /*0024*/ 	.short	0x0019
        /*0026*/ 	.short	0x0080
        /*0028*/ 	.byte	0x00, 0xf4, 0x21, 0x00


	//----- nvinfo : EIATTR_KPARAM_INFO
	.align		4
.L_12:
        /*002c*/ 	.byte	0x04, 0x17
        /*002e*/ 	.short	(.L_14 - .L_13)
.L_13:
        /*0030*/ 	.word	0x00000000
        /*0034*/ 	.short	0x0018
        /*0036*/ 	.short	0x0078
        /*0038*/ 	.byte	0x00, 0xf4, 0x21, 0x00


	//----- nvinfo : EIATTR_KPARAM_INFO
	.align		4
.L_14:
        /*003c*/ 	.byte	0x04, 0x17
        /*003e*/ 	.short	(.L_16 - .L_15)
.L_15:
        /*0040*/ 	.word	0x00000000
        /*0044*/ 	.short	0x0017
        /*0046*/ 	.short	0x0070
        /*0048*/ 	.byte	0x00, 0xf0, 0x11, 0x00


	//----- nvinfo : EIATTR_KPARAM_INFO
	.align		4
.L_16:
        /*004c*/ 	.byte	0x04, 0x17
        /*004e*/ 	.short	(.L_18 - .L_17)
.L_17:
        /*0050*/ 	.word	0x00000000
        /*0054*/ 	.short	0x0016
        /*0056*/ 	.short	0x006c
        /*0058*/ 	.byte	0x00, 0xf0, 0x11, 0x00


	//----- nvinfo : EIATTR_KPARAM_INFO
	.align		4
.L_18:
        /*005c*/ 	.byte	0x04, 0x17
        /*005e*/ 	.short	(.L_20 - .L_19)
.L_19:
        /*0060*/ 	.word	0x00000000
        /*0064*/ 	.short	0x0015
        /*0066*/ 	.short	0x0068
        /*0068*/ 	.byte	0x00, 0xf0, 0x11, 0x00


	//----- nvinfo : EIATTR_KPARAM_INFO
	.align		4
.L_20:
        /*006c*/ 	.byte	0x04, 0x17
        /*006e*/ 	.short	(.L_22 - .L_21)
.L_21:
        /*0070*/ 	.word	0x00000000
        /*0074*/ 	.short	0x0014
        /*0076*/ 	.short	0x0064
        /*0078*/ 	.byte	0x00, 0xf0, 0x11, 0x00


	//----- nvinfo : EIATTR_KPARAM_INFO
	.align		4
.L_22:
        /*007c*/ 	.byte	0x04, 0x17
        /*007e*/ 	.short	(.L_24 - .L_23)
.L_23:
        /*0080*/ 	.word	0x00000000
        /*0084*/ 	.short	0x0013
        /*0086*/ 	.short	0x0060
        /*0088*/ 	.byte	0x00, 0xf0, 0x11, 0x00


	//----- nvinfo : EIATTR_KPARAM_INFO
	.align		4
.L_24:
        /*008c*/ 	.byte	0x04, 0x17
        /*008e*/ 	.short	(.L_26 - .L_25)
.L_25:
        /*0090*/ 	.word	0x00000000
        /*0094*/ 	.short	0x0012
        /*0096*/ 	.short	0x005c
        /*0098*/ 	.byte	0x00, 0xf0, 0x11, 0x00


	//----- nvinfo : EIATTR_KPARAM_INFO
	.align		4
.L_26:
        /*009c*/ 	.byte	0x04, 0x17
        /*009e*/ 	.short	(.L_28 - .L_27)
.L_27:
        /*00a0*/ 	.word	0x00000000
        /*00a4*/ 	.short	0x0011
        /*00a6*/ 	.short	0x0058
        /*00a8*/ 	.byte	0x00, 0xf0, 0x11, 0x00


	//----- nvinfo : EIATTR_KPARAM_INFO
	.align		4
.L_28:
        /*00ac*/ 	.byte	0x04, 0x17
        /*00ae*/ 	.short	(.L_30 - .L_29)
.L_29:
        /*00b0*/ 	.word	0x00000000
        /*00b4*/ 	.short	0x0010
        /*00b6*/ 	.short	0x0054
        /*00b8*/ 	.byte	0x00, 0xf0, 0x11, 0x00


	//----- nvinfo : EIATTR_KPARAM_INFO
	.align		4
.L_30:
        /*00bc*/ 	.byte	0x04, 0x17
        /*00be*/ 	.short	(.L_32 - .L_31)
.L_31:
        /*00c0*/ 	.word	0x00000000
        /*00c4*/ 	.short	0x000f
        /*00c6*/ 	.short	0x0050
        /*00c8*/ 	.byte	0x00, 0xf0, 0x11, 0x00


	//----- nvinfo : EIATTR_KPARAM_INFO
	.align		4
.L_32:
        /*00cc*/ 	.byte	0x04, 0x17
        /*00ce*/ 	.short	(.L_34 - .L_33)
.L_33:
        /*00d0*/ 	.word	0x00000000
        /*00d4*/ 	.short	0x000e
        /*00d6*/ 	.short	0x004c
        /*00d8*/ 	.byte	0x00, 0xf0, 0x11, 0x00


	//----- nvinfo : EIATTR_KPARAM_INFO
	.align		4
.L_34:
        /*00dc*/ 	.byte	0x04, 0x17
        /*00de*/ 	.short	(.L_36 - .L_35)
.L_35:
        /*00e0*/ 	.word	0x00000000
        /*00e4*/ 	.short	0x000d
        /*00e6*/ 	.short	0x0048
        /*00e8*/ 	.byte	0x00, 0xf0, 0x11, 0x00


	//----- nvinfo : EIATTR_KPARAM_INFO
	.align		4
.L_36:
        /*00ec*/ 	.byte	0x04, 0x17
        /*00ee*/ 	.short	(.L_38 - .L_37)
.L_37:
        /*00f0*/ 	.word	0x00000000
        /*00f4*/ 	.short	0x000c
        /*00f6*/ 	.short	0x0044
        /*00f8*/ 	.byte	0x00, 0xf0, 0x11, 0x00


	//----- nvinfo : EIATTR_KPARAM_INFO
	.align		4
.L_38:
        /*00fc*/ 	.byte	0x04, 0x17
        /*00fe*/ 	.short	(.L_40 - .L_39)
.L_39:
        /*0100*/ 	.word	0x00000000
        /*0104*/ 	.short	0x000b
        /*0106*/ 	.short	0x0040
        /*0108*/ 	.byte	0x00, 0xf0, 0x11, 0x00


	//----- nvinfo : EIATTR_KPARAM_INFO
	.align		4
.L_40:
        /*010c*/ 	.byte	0x04, 0x17
        /*010e*/ 	.short	(.L_42 - .L_41)
.L_41:
        /*0110*/ 	.word	0x00000000
        /*0114*/ 	.short	0x000a
        /*0116*/ 	.short	0x003c
        /*0118*/ 	.byte	0x00, 0xf0, 0x11, 0x00


	//----- nvinfo : EIATTR_KPARAM_INFO
	.align		4
.L_42:
        /*011c*/ 	.byte	0x04, 0x17
        /*011e*/ 	.short	(.L_44 - .L_43)
.L_43:
        /*0120*/ 	.word	0x00000000
        /*0124*/ 	.short	0x0009
        /*0126*/ 	.short	0x0038
        /*0128*/ 	.byte	0x00, 0xf0, 0x11, 0x00


	//----- nvinfo : EIATTR_KPARAM_INFO
	.align		4
.L_44:
        /*012c*/ 	.byte	0x04, 0x17
        /*012e*/ 	.short	(.L_46 - .L_45)
.L_45:
        /*0130*/ 	.word	0x00000000
        /*0134*/ 	.short	0x0008
        /*0136*/ 	.short	0x0034
        /*0138*/ 	.byte	0x00, 0xf0, 0x11, 0x00


	//----- nvinfo : EIATTR_KPARAM_INFO
	.align		4
.L_46:
        /*013c*/ 	.byte	0x04, 0x17
        /*013e*/ 	.short	(.L_48 - .L_47)
.L_47:
        /*0140*/ 	.word	0x00000000
        /*0144*/ 	.short	0x0007
        /*0146*/ 	.short	0x0030
        /*0148*/ 	.byte	0x00, 0xf0, 0x11, 0x00


	//----- nvinfo : EIATTR_KPARAM_INFO
	.align		4
.L_48:
        /*014c*/ 	.byte	0x04, 0x17
        /*014e*/ 	.short	(.L_50 - .L_49)
.L_49:
        /*0150*/ 	.word	0x00000000
        /*0154*/ 	.short	0x0006
        /*0156*/ 	.short	0x002c
        /*0158*/ 	.byte	0x00, 0xf0, 0x11, 0x00


	//----- nvinfo : EIATTR_KPARAM_INFO
	.align		4
.L_50:
        /*015c*/ 	.byte	0x04, 0x17
        /*015e*/ 	.short	(.L_52 - .L_51)
.L_51:
        /*0160*/ 	.word	0x00000000
        /*0164*/ 	.short	0x0005
        /*0166*/ 	.short	0x0028
        /*0168*/ 	.byte	0x00, 0xf0, 0x11, 0x00


	//----- nvinfo : EIATTR_KPARAM_INFO
	.align		4
.L_52:
        /*016c*/ 	.byte	0x04, 0x17
        /*016e*/ 	.short	(.L_54 - .L_53)
.L_53:
        /*0170*/ 	.word	0x00000000
        /*0174*/ 	.short	0x0004
        /*0176*/ 	.short	0x0020
        /*0178*/ 	.byte	0x00, 0xf4, 0x21, 0x00


	//----- nvinfo : EIATTR_KPARAM_INFO
	.align		4
.L_54:
        /*017c*/ 	.byte	0x04, 0x17
        /*017e*/ 	.short	(.L_56 - .L_55)
.L_55:
        /*0180*/ 	.word	0x00000000
        /*0184*/ 	.short	0x0003
        /*0186*/ 	.short	0x0018
        /*0188*/ 	.byte	0x00, 0xf4, 0x21, 0x00


	//----- nvinfo : EIATTR_KPARAM_INFO
	.align		4
.L_56:
        /*018c*/ 	.byte	0x04, 0x17
        /*018e*/ 	.short	(.L_58 - .L_57)
.L_57:
        /*0190*/ 	.word	0x00000000
        /*0194*/ 	.short	0x0002
        /*0196*/ 	.short	0x0010
        /*0198*/ 	.byte	0x00, 0xf4, 0x21, 0x00


	//----- nvinfo : EIATTR_KPARAM_INFO
	.align		4
.L_58:
        /*019c*/ 	.byte	0x04, 0x17
        /*019e*/ 	.short	(.L_60 - .L_59)
.L_59:
        /*01a0*/ 	.word	0x00000000
        /*01a4*/ 	.short	0x0001
        /*01a6*/ 	.short	0x0008
        /*01a8*/ 	.byte	0x00, 0xf4, 0x21, 0x00


	//----- nvinfo : EIATTR_KPARAM_INFO
	.align		4
.L_60:
        /*01ac*/ 	.byte	0x04, 0x17
        /*01ae*/ 	.short	(.L_62 - .L_61)
.L_61:
        /*01b0*/ 	.word	0x00000000
        /*01b4*/ 	.short	0x0000
        /*01b6*/ 	.short	0x0000
        /*01b8*/ 	.byte	0x00, 0xf4, 0x21, 0x00


	//----- nvinfo : EIATTR_MAXREG_COUNT
	.align		4
.L_62:
        /*01bc*/ 	.byte	0x03, 0x1b
        /*01be*/ 	.short	0x00ff


	//----- nvinfo : EIATTR_NUM_BARRIERS
	.align		4
        /*01c0*/ 	.byte	0x02, 0x4c
        /*01c2*/ 	.byte	0x01
	.zero		1


	//----- nvinfo : EIATTR_MERCURY_ISA_VERSION
	.align		4
        /*01c4*/ 	.byte	0x03, 0x5f
        /*01c6*/ 	.short	0x0000


	//----- nvinfo : EIATTR_COOP_GROUP_MASK_REGIDS
	.align		4
        /*01c8*/ 	.byte	0x04, 0x29
        /*01ca*/ 	.short	(.L_64 - .L_63)


	//   ....[0]....
.L_63:
        /*01cc*/ 	.word	0xffffffff


	//   ....[1]....
        /*01d0*/ 	.word	0xffffffff


	//   ....[2]....
        /*01d4*/ 	.word	0xffffffff


	//   ....[3]....
        /*01d8*/ 	.word	0xffffffff


	//   ....[4]....
        /*01dc*/ 	.word	0xffffffff


	//   ....[5]....
        /*01e0*/ 	.word	0xffffffff


	//   ....[6]....
        /*01e4*/ 	.word	0xffffffff


	//   ....[7]....
        /*01e8*/ 	.word	0xffffffff


	//----- nvinfo : EIATTR_COOP_GROUP_INSTR_OFFSETS
	.align		4
.L_64:
        /*01ec*/ 	.byte	0x04, 0x28
        /*01ee*/ 	.short	(.L_66 - .L_65)


	//   ....[0]....
.L_65:
        /*01f0*/ 	.word	0x000016a0


	//   ....[1]....
        /*01f4*/ 	.word	0x000016e0


	//   ....[2]....
        /*01f8*/ 	.word	0x00001700


	//   ....[3]....
        /*01fc*/ 	.word	0x00001720


	//   ....[4]....
        /*0200*/ 	.word	0x00001b10


	//   ....[5]....
        /*0204*/ 	.word	0x00001b20


	//   ....[6]....
        /*0208*/ 	.word	0x00001c90


	//   ....[7]....
        /*020c*/ 	.word	0x00001cb0


	//----- nvinfo : EIATTR_EXIT_INSTR_OFFSETS
	.align		4
.L_66:
        /*0210*/ 	.byte	0x04, 0x1c
        /*0212*/ 	.short	(.L_68 - .L_67)


	//   ....[0]....
.L_67:
        /*0214*/ 	.word	0x00003650


	//   ....[1]....
        /*0218*/ 	.word	0x000036f0


	//----- nvinfo : EIATTR_REQNTID
	.align		4
.L_68:
        /*021c*/ 	.byte	0x04, 0x10
        /*021e*/ 	.short	(.L_70 - .L_69)
.L_69:
        /*0220*/ 	.word	0x00000100
        /*0224*/ 	.word	0x00000001
        /*0228*/ 	.word	0x00000001
.L_70:


//--------------------- .nv.callgraph             --------------------------
	.section	.nv.callgraph,"",@"SHT_CUDA_CALLGRAPH"
	.align	4
	.sectionentsize	8
	.align		4
        /*0000*/ 	.word	0x00000000
	.align		4
        /*0004*/ 	.word	0xffffffff
	.align		4
        /*0008*/ 	.word	0x00000000
	.align		4
        /*000c*/ 	.word	0xfffffffe
	.align		4
        /*0010*/ 	.word	0x00000000
	.align		4
        /*0014*/ 	.word	0xfffffffd
	.align		4
        /*0018*/ 	.word	0x00000000
	.align		4
        /*001c*/ 	.word	0xfffffffc


//--------------------- .nv.rel.action            --------------------------
	.section	.nv.rel.action,"",@"SHT_CUDA_RELOCINFO"
	.align	8
	.sectionentsize	8
        /*0000*/ 	.byte	0x73, 0x00, 0x00, 0x00, 0x00, 0x00, 0x00, 0x00, 0x00, 0x00, 0x00, 0x11, 0x25, 0x00, 0x05, 0x36


//--------------------- .nv.constant4             --------------------------
	.section	.nv.constant4,"a",@progbits
	.align	8
	.align		8
.nv.constant4:
        /*0000*/ 	.dword	_$_str


//--------------------- .nv.constant0.attn_fwd    --------------------------
	.section	.nv.constant0.attn_fwd,"a",@progbits
	.sectionflags	@""
	.align	4
.nv.constant0.attn_fwd:
	.zero		488


//--------------------- .text.attn_fwd            --------------------------
	.section	.text.attn_fwd,"ax",@progbits
	.sectioninfo	@"SHI_REGISTERS=100"
	.align	128
        .global         attn_fwd
        .type           attn_fwd,@function
        .size           attn_fwd,(.L_x_3 - attn_fwd)
        .other          attn_fwd,@"STO_CUDA_ENTRY STV_DEFAULT"
attn_fwd:
.text.attn_fwd:
[----:B------:R-:W-:Y:S02]  /*0000*/  IMAD.MOV.U32 R1, RZ, RZ, c[0x0][0x28] ;  /* 0x00000a00ff017624 */ /* 0x000fe400078e00ff */
[----:B------:R-:W0:Y:S01]  /*0010*/  S2R R0, SR_TID.X ;  /* 0x0000000000007919 */ /* 0x000e220000002100 */
[----:B------:R-:W-:Y:S01]  /*0020*/  MOV R8, c[0x0][0x198] ;  /* 0x0000660000087a02 */ /* 0x000fe20000000f00 */
[----:B------:R-:W-:Y:S02]  /*0030*/  ULDC.64 UR4, c[0x0][0x118] ;  /* 0x0000460000047ab9 */ /* 0x000fe40000000a00 */
[----:B------:R-:W1:Y:S04]  /*0040*/  S2R R4, SR_CTAID.X ;  /* 0x0000000000047919 */ /* 0x000e680000002500 */
[----:B------:R-:W2:Y:S01]  /*0050*/  S2R R2, SR_CTAID.Y ;  /* 0x0000000000027919 */ /* 0x000ea20000002600 */
[----:B0-----:R-:W-:-:S05]  /*0060*/  LOP3.LUT R5, R0, 0x7f, RZ, 0xc0, !PT ;  /* 0x0000007f00057812 */ /* 0x001fca00078ec0ff */
[----:B-1----:R-:W-:Y:S01]  /*0070*/  IMAD R3, R4, 0x80, R5 ;  /* 0x0000008004037824 */ /* 0x002fe200078e0205 */
[----:B------:R-:W-:Y:S01]  /*0080*/  SHF.R.U32.HI R4, RZ, 0x7, R0 ;  /* 0x00000007ff047819 */ /* 0x000fe20000011600 */
[----:B--2---:R-:W-:Y:S02]  /*0090*/  IMAD R6, R2, c[0x0][0x190], RZ ;  /* 0x0000640002067a24 */ /* 0x004fe400078e02ff */
[----:B------:R-:W-:Y:S01]  /*00a0*/  IMAD R9, R3, c[0x0][0x194], RZ ;  /* 0x0000650003097a24 */ /* 0x000fe200078e02ff */
[----:B------:R-:W-:Y:S01]  /*00b0*/  SGXT.U32 R4, R4, 0x1 ;  /* 0x000000010404781a */ /* 0x000fe20000000000 */
[----:B------:R-:W-:Y:S02]  /*00c0*/  IMAD.SHL.U32 R7, R6, 0x2, RZ ;  /* 0x0000000206077824 */ /* 0x000fe400078e00ff */
[----:B------:R-:W-:Y:S02]  /*00d0*/  IMAD.SHL.U32 R10, R9, 0x2, RZ ;  /* 0x00000002090a7824 */ /* 0x000fe400078e00ff */
[----:B------:R-:W-:-:S02]  /*00e0*/  IMAD R11, R4, c[0x0][0x198], RZ ;  /* 0x00006600040b7a24 */ /* 0x000fc400078e02ff */
[----:B------:R-:W-:Y:S01]  /*00f0*/  IMAD.HI R6, R6, 0x2, RZ ;  /* 0x0000000206067827 */ /* 0x000fe200078e02ff */
[----:B------:R-:W-:Y:S02]  /*0100*/  IADD3 R7, P0, P1, R10, c[0x0][0x160], R7 ;  /* 0x000058000a077a10 */ /* 0x000fe4000791e007 */
[----:B------:R-:W-:Y:S01]  /*0110*/  LEA R15, R8, R11, 0x1 ;  /* 0x0000000b080f7211 */ /* 0x000fe200078e08ff */
[----:B------:R-:W-:-:S04]  /*0120*/  IMAD.HI R9, R9, 0x2, RZ ;  /* 0x0000000209097827 */ /* 0x000fc800078e02ff */
[C---:B------:R-:W-:Y:S01]  /*0130*/  IMAD R17, R8.reuse, 0x2, R15 ;  /* 0x0000000208117824 */ /* 0x040fe200078e020f */
[----:B------:R-:W-:Y:S02]  /*0140*/  IADD3.X R6, R9, c[0x0][0x164], R6, P0, P1 ;  /* 0x0000590009067a10 */ /* 0x000fe400007e2406 */
[-C--:B------:R-:W-:Y:S02]  /*0150*/  LEA R12, P0, R11, R7.reuse, 0x1 ;  /* 0x000000070b0c7211 */ /* 0x080fe400078008ff */
[-C--:B------:R-:W-:Y:S02]  /*0160*/  LEA R14, P1, R15, R7.reuse, 0x1 ;  /* 0x000000070f0e7211 */ /* 0x080fe400078208ff */
[-C--:B------:R-:W-:Y:S01]  /*0170*/  LEA.HI.X.SX32 R13, R11, R6.reuse, 0x1, P0 ;  /* 0x000000060b0d7211 */ /* 0x080fe200000f0eff */
[C---:B------:R-:W-:Y:S01]  /*0180*/  IMAD R11, R8.reuse, 0x2, R17 ;  /* 0x00000002080b7824 */ /* 0x040fe200078e0211 */
[----:B------:R-:W-:Y:S02]  /*0190*/  LEA R16, P0, R17, R7, 0x1 ;  /* 0x0000000711107211 */ /* 0x000fe400078008ff */
[----:B------:R-:W-:Y:S01]  /*01a0*/  LEA.HI.X.SX32 R15, R15, R6, 0x1, P1 ;  /* 0x000000060f0f7211 */ /* 0x000fe200008f0eff */
[----:B------:R0:W2:Y:S01]  /*01b0*/  LDG.E.U16 R9, [R12.64] ;  /* 0x000000040c097981 */ /* 0x0000a2000c1e1500 */
[----:B------:R-:W-:-:S02]  /*01c0*/  LEA R21, R8, R11, 0x1 ;  /* 0x0000000b08157211 */ /* 0x000fc400078e08ff */
[-C--:B------:R-:W-:Y:S01]  /*01d0*/  LEA.HI.X.SX32 R17, R17, R6.reuse, 0x1, P0 ;  /* 0x0000000611117211 */ /* 0x080fe200000f0eff */
[----:B------:R1:W3:Y:S01]  /*01e0*/  LDG.E.U16 R10, [R14.64] ;  /* 0x000000040e0a7981 */ /* 0x0002e2000c1e1500 */
[-C--:B------:R-:W-:Y:S01]  /*01f0*/  LEA R18, P0, R11, R7.reuse, 0x1 ;  /* 0x000000070b127211 */ /* 0x080fe200078008ff */
[C---:B------:R-:W-:Y:S01]  /*0200*/  IMAD R23, R8.reuse, 0x2, R21 ;  /* 0x0000000208177824 */ /* 0x040fe200078e0215 */
[-C--:B------:R-:W-:Y:S02]  /*0210*/  LEA R20, P1, R21, R7.reuse, 0x1 ;  /* 0x0000000715147211 */ /* 0x080fe400078208ff */
[-C--:B------:R-:W-:Y:S01]  /*0220*/  LEA.HI.X.SX32 R19, R11, R6.reuse, 0x1, P0 ;  /* 0x000000060b137211 */ /* 0x080fe200000f0eff */
[----:B0-----:R-:W-:Y:S01]  /*0230*/  IMAD R13, R8, 0x2, R23 ;  /* 0x00000002080d7824 */ /* 0x001fe200078e0217 */
[----:B------:R-:W-:Y:S01]  /*0240*/  LEA R22, P0, R23, R7, 0x1 ;  /* 0x0000000717167211 */ /* 0x000fe200078008ff */
[----:B------:R0:W4:Y:S01]  /*0250*/  LDG.E.U16 R11, [R16.64] ;  /* 0x00000004100b7981 */ /* 0x000122000c1e1500 */
[----:B------:R-:W-:-:S02]  /*0260*/  LEA.HI.X.SX32 R21, R21, R6, 0x1, P1 ;  /* 0x0000000615157211 */ /* 0x000fc400008f0eff */
[-C--:B------:R-:W-:Y:S01]  /*0270*/  LEA.HI.X.SX32 R23, R23, R6.reuse, 0x1, P0 ;  /* 0x0000000617177211 */ /* 0x080fe200000f0eff */
[----:B------:R5:W3:Y:S01]  /*0280*/  LDG.E.U16 R12, [R18.64] ;  /* 0x00000004120c7981 */ /* 0x000ae2000c1e1500 */
[C---:B-1----:R-:W-:Y:S02]  /*0290*/  LEA R14, P0, R13.reuse, R7, 0x1 ;  /* 0x000000070d0e7211 */ /* 0x042fe400078008ff */
[----:B------:R-:W-:Y:S01]  /*02a0*/  LEA R25, R8, R13, 0x1 ;  /* 0x0000000d08197211 */ /* 0x000fe200078e08ff */
[----:B------:R1:W3:Y:S01]  /*02b0*/  LDG.E.U16 R28, [R20.64] ;  /* 0x00000004141c7981 */ /* 0x0002e2000c1e1500 */
[----:B------:R-:W-:-:S03]  /*02c0*/  LEA.HI.X.SX32 R15, R13, R6, 0x1, P0 ;  /* 0x000000060d0f7211 */ /* 0x000fc600000f0eff */
[C---:B------:R-:W-:Y:S01]  /*02d0*/  IMAD R13, R8.reuse, 0x2, R25 ;  /* 0x00000002080d7824 */ /* 0x040fe200078e0219 */
[-C--:B0-----:R-:W-:Y:S01]  /*02e0*/  LEA R16, P0, R25, R7.reuse, 0x1 ;  /* 0x0000000719107211 */ /* 0x081fe200078008ff */
[----:B------:R0:W4:Y:S02]  /*02f0*/  LDG.E.U16 R30, [R22.64] ;  /* 0x00000004161e7981 */ /* 0x000124000c1e1500 */
[C---:B------:R-:W-:Y:S01]  /*0300*/  IMAD R27, R8.reuse, 0x2, R13 ;  /* 0x00000002081b7824 */ /* 0x040fe200078e020d */
[-C--:B------:R-:W-:Y:S01]  /*0310*/  LEA R24, P1, R13, R7.reuse, 0x1 ;  /* 0x000000070d187211 */ /* 0x080fe200078208ff */
[----:B------:R0:W4:Y:S01]  /*0320*/  LDG.E.U16 R32, [R14.64] ;  /* 0x000000040e207981 */ /* 0x000122000c1e1500 */
[-C--:B------:R-:W-:Y:S02]  /*0330*/  LEA.HI.X.SX32 R17, R25, R6.reuse, 0x1, P0 ;  /* 0x0000000619117211 */ /* 0x080fe400000f0eff */
[----:B------:R-:W-:Y:S02]  /*0340*/  LEA.HI.X.SX32 R25, R13, R6, 0x1, P1 ;  /* 0x000000060d197211 */ /* 0x000fe400008f0eff */
[----:B-----5:R-:W-:Y:S01]  /*0350*/  LEA R18, P0, R27, R7, 0x1 ;  /* 0x000000071b127211 */ /* 0x020fe200078008ff */
[----:B------:R5:W4:Y:S01]  /*0360*/  LDG.E.U16 R34, [R16.64] ;  /* 0x0000000410227981 */ /* 0x000b22000c1e1500 */
[----:B------:R-:W-:-:S02]  /*0370*/  LEA R13, R8, R27, 0x1 ;  /* 0x0000001b080d7211 */ /* 0x000fc400078e08ff */
[-C--:B------:R-:W-:Y:S01]  /*0380*/  LEA.HI.X.SX32 R19, R27, R6.reuse, 0x1, P0 ;  /* 0x000000061b137211 */ /* 0x080fe200000f0eff */
[----:B------:R5:W4:Y:S01]  /*0390*/  LDG.E.U16 R35, [R24.64] ;  /* 0x0000000418237981 */ /* 0x000b22000c1e1500 */
[CC--:B-1----:R-:W-:Y:S01]  /*03a0*/  LEA R20, P0, R13.reuse, R7.reuse, 0x1 ;  /* 0x000000070d147211 */ /* 0x0c2fe200078008ff */
[C---:B0-----:R-:W-:Y:S02]  /*03b0*/  IMAD R23, R8.reuse, 0x2, R13 ;  /* 0x0000000208177824 */ /* 0x041fe400078e020d */
[----:B------:R0:W4:Y:S01]  /*03c0*/  LDG.E.U16 R36, [R18.64] ;  /* 0x0000000412247981 */ /* 0x000122000c1e1500 */
[----:B------:R-:W-:Y:S01]  /*03d0*/  LEA.HI.X.SX32 R21, R13, R6, 0x1, P0 ;  /* 0x000000060d157211 */ /* 0x000fe200000f0eff */
[----:B------:R-:W-:Y:S01]  /*03e0*/  IMAD R13, R8, 0x2, R23 ;  /* 0x00000002080d7824 */ /* 0x000fe200078e0217 */
[----:B------:R-:W-:-:S03]  /*03f0*/  LEA R14, P0, R23, R7, 0x1 ;  /* 0x00000007170e7211 */ /* 0x000fc600078008ff */
[----:B------:R1:W4:Y:S01]  /*0400*/  LDG.E.U16 R37, [R20.64] ;  /* 0x0000000414257981 */ /* 0x000322000c1e1500 */
[----:B------:R-:W-:Y:S02]  /*0410*/  LEA R22, P1, R13, R7, 0x1 ;  /* 0x000000070d167211 */ /* 0x000fe400078208ff */
[C---:B------:R-:W-:Y:S02]  /*0420*/  LEA R27, R8.reuse, R13, 0x1 ;  /* 0x0000000d081b7211 */ /* 0x040fe400078e08ff */
[-C--:B------:R-:W-:Y:S02]  /*0430*/  LEA.HI.X.SX32 R15, R23, R6.reuse, 0x1, P0 ;  /* 0x00000006170f7211 */ /* 0x080fe400000f0eff */
[-C--:B------:R-:W-:Y:S01]  /*0440*/  LEA.HI.X.SX32 R23, R13, R6.reuse, 0x1, P1 ;  /* 0x000000060d177211 */ /* 0x080fe200008f0eff */
[C---:B------:R-:W-:Y:S01]  /*0450*/  IMAD R13, R8.reuse, 0x2, R27 ;  /* 0x00000002080d7824 */ /* 0x040fe200078e021b */
[CC--:B-----5:R-:W-:Y:S01]  /*0460*/  LEA R16, P0, R27.reuse, R7.reuse, 0x1 ;  /* 0x000000071b107211 */ /* 0x0e0fe200078008ff */
[----:B------:R5:W4:Y:S02]  /*0470*/  LDG.E.U16 R38, [R14.64] ;  /* 0x000000040e267981 */ /* 0x000b24000c1e1500 */
[----:B------:R-:W-:Y:S01]  /*0480*/  IMAD R25, R8, 0x2, R13 ;  /* 0x0000000208197824 */ /* 0x000fe200078e020d */
[----:B------:R-:W-:Y:S01]  /*0490*/  LEA.HI.X.SX32 R17, R27, R6, 0x1, P0 ;  /* 0x000000061b117211 */ /* 0x000fe200000f0eff */
[----:B------:R5:W4:Y:S01]  /*04a0*/  LDG.E.U16 R39, [R22.64] ;  /* 0x0000000416277981 */ /* 0x000b22000c1e1500 */
[----:B0-----:R-:W-:-:S02]  /*04b0*/  LEA R18, P0, R13, R7, 0x1 ;  /* 0x000000070d127211 */ /* 0x001fc400078008ff */
[----:B------:R-:W-:Y:S01]  /*04c0*/  LEA R27, R8, R25, 0x1 ;  /* 0x00000019081b7211 */ /* 0x000fe200078e08ff */
[----:B------:R0:W4:Y:S01]  /*04d0*/  LDG.E.U16 R40, [R16.64] ;  /* 0x0000000410287981 */ /* 0x000122000c1e1500 */
[----:B------:R-:W-:-:S03]  /*04e0*/  LEA.HI.X.SX32 R19, R13, R6, 0x1, P0 ;  /* 0x000000060d137211 */ /* 0x000fc600000f0eff */
[C---:B------:R-:W-:Y:S01]  /*04f0*/  IMAD R13, R8.reuse, 0x2, R27 ;  /* 0x00000002080d7824 */ /* 0x040fe200078e021b */
[C---:B-1----:R-:W-:Y:S01]  /*0500*/  LEA R20, P0, R25.reuse, R7, 0x1 ;  /* 0x0000000719147211 */ /* 0x042fe200078008ff */
[----:B------:R1:W4:Y:S02]  /*0510*/  LDG.E.U16 R41, [R18.64] ;  /* 0x0000000412297981 */ /* 0x000324000c1e1500 */
[----:B------:R-:W-:Y:S01]  /*0520*/  IMAD R29, R8, 0x2, R13 ;  /* 0x00000002081d7824 */ /* 0x000fe200078e020d */
[----:B------:R-:W-:-:S04]  /*0530*/  LEA.HI.X.SX32 R21, R25, R6, 0x1, P0 ;  /* 0x0000000619157211 */ /* 0x000fc800000f0eff */
[----:B------:R-:W-:Y:S01]  /*0540*/  LEA R31, R8, R29, 0x1 ;  /* 0x0000001d081f7211 */ /* 0x000fe200078e08ff */
[----:B------:R1:W4:Y:S01]  /*0550*/  LDG.E.U16 R42, [R20.64] ;  /* 0x00000004142a7981 */ /* 0x000322000c1e1500 */
[----:B-----5:R-:W-:-:S03]  /*0560*/  LEA R14, P0, R13, R7, 0x1 ;  /* 0x000000070d0e7211 */ /* 0x020fc600078008ff */
[C---:B------:R-:W-:Y:S01]  /*0570*/  IMAD R23, R8.reuse, 0x2, R31 ;  /* 0x0000000208177824 */ /* 0x040fe200078e021f */
[-C--:B------:R-:W-:Y:S02]  /*0580*/  LEA.HI.X.SX32 R15, R13, R6.reuse, 0x1, P0 ;  /* 0x000000060d0f7211 */ /* 0x080fe400000f0eff */
[-C--:B------:R-:W-:Y:S01]  /*0590*/  LEA R24, P1, R27, R7.reuse, 0x1 ;  /* 0x000000071b187211 */ /* 0x080fe200078208ff */
[C---:B------:R-:W-:Y:S01]  /*05a0*/  IMAD R13, R8.reuse, 0x2, R23 ;  /* 0x00000002080d7824 */ /* 0x040fe200078e0217 */
[----:B0-----:R-:W-:Y:S01]  /*05b0*/  LEA R16, P0, R29, R7, 0x1 ;  /* 0x000000071d107211 */ /* 0x001fe200078008ff */
[----:B------:R0:W5:Y:S01]  /*05c0*/  LDG.E.U16 R44, [R14.64] ;  /* 0x000000040e2c7981 */ /* 0x000162000c1e1500 */
[-C--:B------:R-:W-:Y:S02]  /*05d0*/  LEA.HI.X.SX32 R25, R27, R6.reuse, 0x1, P1 ;  /* 0x000000061b197211 */ /* 0x080fe400008f0eff */
[C---:B------:R-:W-:Y:S02]  /*05e0*/  LEA R27, R8.reuse, R13, 0x1 ;  /* 0x0000000d081b7211 */ /* 0x040fe400078e08ff */
[-C--:B------:R-:W-:Y:S01]  /*05f0*/  LEA.HI.X.SX32 R17, R29, R6.reuse, 0x1, P0 ;  /* 0x000000061d117211 */ /* 0x080fe200000f0eff */
[----:B------:R0:W5:Y:S02]  /*0600*/  LDG.E.U16 R43, [R24.64] ;  /* 0x00000004182b7981 */ /* 0x000164000c1e1500 */
[C---:B------:R-:W-:Y:S01]  /*0610*/  IMAD R29, R8.reuse, 0x2, R27 ;  /* 0x00000002081d7824 */ /* 0x040fe200078e021b */
[C---:B-1----:R-:W-:Y:S01]  /*0620*/  LEA R18, P0, R13.reuse, R7, 0x1 ;  /* 0x000000070d127211 */ /* 0x042fe200078008ff */
[----:B------:R1:W5:Y:S02]  /*0630*/  LDG.E.U16 R45, [R16.64] ;  /* 0x00000004102d7981 */ /* 0x000364000c1e1500 */
[----:B0-----:R-:W-:Y:S01]  /*0640*/  IMAD R25, R8, 0x2, R29 ;  /* 0x0000000208197824 */ /* 0x001fe200078e021d */
[----:B------:R-:W-:-:S04]  /*0650*/  LEA.HI.X.SX32 R19, R13, R6, 0x1, P0 ;  /* 0x000000060d137211 */ /* 0x000fc800000f0eff */
[----:B------:R-:W-:Y:S01]  /*0660*/  LEA R13, R8, R25, 0x1 ;  /* 0x00000019080d7211 */ /* 0x000fe200078e08ff */
[----:B------:R0:W5:Y:S01]  /*0670*/  LDG.E.U16 R47, [R18.64] ;  /* 0x00000004122f7981 */ /* 0x000162000c1e1500 */
[----:B------:R-:W-:-:S03]  /*0680*/  LEA R22, P1, R23, R7, 0x1 ;  /* 0x0000000717167211 */ /* 0x000fc600078208ff */
[C---:B------:R-:W-:Y:S01]  /*0690*/  IMAD R15, R8.reuse, 0x2, R13 ;  /* 0x00000002080f7824 */ /* 0x040fe200078e020d */
[-C--:B------:R-:W-:Y:S02]  /*06a0*/  LEA.HI.X.SX32 R23, R23, R6.reuse, 0x1, P1 ;  /* 0x0000000617177211 */ /* 0x080fe400008f0eff */
[-C--:B------:R-:W-:Y:S01]  /*06b0*/  LEA R20, P0, R27, R7.reuse, 0x1 ;  /* 0x000000071b147211 */ /* 0x080fe200078008ff */
[C---:B------:R-:W-:Y:S01]  /*06c0*/  IMAD R33, R8.reuse, 0x2, R15 ;  /* 0x0000000208217824 */ /* 0x040fe200078e020f */
[-C--:B------:R-:W-:Y:S01]  /*06d0*/  LEA R24, P1, R25, R7.reuse, 0x1 ;  /* 0x0000000719187211 */ /* 0x080fe200078208ff */
[----:B------:R0:W5:Y:S01]  /*06e0*/  LDG.E.U16 R46, [R22.64] ;  /* 0x00000004162e7981 */ /* 0x000162000c1e1500 */
[-C--:B------:R-:W-:Y:S02]  /*06f0*/  LEA.HI.X.SX32 R21, R27, R6.reuse, 0x1, P0 ;  /* 0x000000061b157211 */ /* 0x080fe400000f0eff */
[----:B-1----:R-:W-:Y:S02]  /*0700*/  LEA R16, P0, R13, R7, 0x1 ;  /* 0x000000070d107211 */ /* 0x002fe400078008ff */
[----:B------:R-:W-:Y:S01]  /*0710*/  LEA.HI.X.SX32 R25, R25, R6, 0x1, P1 ;  /* 0x0000000619197211 */ /* 0x000fe200008f0eff */
[----:B------:R1:W5:Y:S01]  /*0720*/  LDG.E.U16 R48, [R20.64] ;  /* 0x0000000414307981 */ /* 0x000362000c1e1500 */
[----:B0-----:R-:W-:-:S03]  /*0730*/  LEA R23, R8, R33, 0x1 ;  /* 0x0000002108177211 */ /* 0x001fc600078e08ff */
[----:B------:R0:W5:Y:S01]  /*0740*/  LDG.E.U16 R49, [R24.64] ;  /* 0x0000000418317981 */ /* 0x000162000c1e1500 */
[-C--:B------:R-:W-:Y:S02]  /*0750*/  LEA.HI.X.SX32 R17, R13, R6.reuse, 0x1, P0 ;  /* 0x000000060d117211 */ /* 0x080fe400000f0eff */
[-C--:B------:R-:W-:Y:S01]  /*0760*/  LEA R26, P1, R23, R7.reuse, 0x1 ;  /* 0x00000007171a7211 */ /* 0x080fe200078208ff */
[C---:B------:R-:W-:Y:S01]  /*0770*/  IMAD R13, R8.reuse, 0x2, R23 ;  /* 0x00000002080d7824 */ /* 0x040fe200078e0217 */
[-C--:B------:R-:W-:Y:S01]  /*0780*/  LEA R22, P0, R15, R7.reuse, 0x1 ;  /* 0x000000070f167211 */ /* 0x080fe200078008ff */
[----:B------:R0:W5:Y:S01]  /*0790*/  LDG.E.U16 R50, [R16.64] ;  /* 0x0000000410327981 */ /* 0x000162000c1e1500 */
[-C--:B------:R-:W-:Y:S02]  /*07a0*/  LEA.HI.X.SX32 R27, R23, R6.reuse, 0x1, P1 ;  /* 0x00000006171b7211 */ /* 0x080fe400008f0eff */
[-C--:B------:R-:W-:Y:S01]  /*07b0*/  LEA.HI.X.SX32 R23, R15, R6.reuse, 0x1, P0 ;  /* 0x000000060f177211 */ /* 0x080fe200000f0eff */
[----:B------:R-:W-:Y:S01]  /*07c0*/  IMAD R15, R8, 0x2, R13 ;  /* 0x00000002080f7824 */ /* 0x000fe200078e020d */
[CC--:B-1----:R-:W-:Y:S01]  /*07d0*/  LEA R20, P0, R13.reuse, R7.reuse, 0x1 ;  /* 0x000000070d147211 */ /* 0x0c2fe200078008ff */
[----:B------:R1:W5:Y:S03]  /*07e0*/  LDG.E.U16 R51, [R26.64] ;  /* 0x000000041a337981 */ /* 0x000366000c1e1500 */
[----:B------:R-:W-:Y:S01]  /*07f0*/  LEA.HI.X.SX32 R21, R13, R6, 0x1, P0 ;  /* 0x000000060d157211 */ /* 0x000fe200000f0eff */
[----:B------:R-:W5:Y:S01]  /*0800*/  LDG.E.U16 R22, [R22.64] ;  /* 0x0000000416167981 */ /* 0x000f62000c1e1500 */
[----:B0-----:R-:W-:-:S02]  /*0810*/  LEA R24, P1, R15, R7, 0x1 ;  /* 0x000000070f187211 */ /* 0x001fc400078208ff */
[----:B------:R-:W-:Y:S01]  /*0820*/  LEA R14, P0, R31, R7, 0x1 ;  /* 0x000000071f0e7211 */ /* 0x000fe200078008ff */
[----:B------:R-:W5:Y:S01]  /*0830*/  LDG.E.U16 R20, [R20.64] ;  /* 0x0000000414147981 */ /* 0x000f62000c1e1500 */
[----:B------:R-:W-:Y:S02]  /*0840*/  LEA R8, R8, R15, 0x1 ;  /* 0x0000000f08087211 */ /* 0x000fe400078e08ff */
[-C--:B------:R-:W-:Y:S02]  /*0850*/  LEA.HI.X.SX32 R25, R15, R6.reuse, 0x1, P1 ;  /* 0x000000060f197211 */ /* 0x080fe400008f0eff */
[----:B------:R-:W-:Y:S02]  /*0860*/  LEA.HI.X.SX32 R15, R31, R6, 0x1, P0 ;  /* 0x000000061f0f7211 */ /* 0x000fe400000f0eff */
[-C--:B------:R-:W-:Y:S01]  /*0870*/  LEA R16, P0, R29, R7.reuse, 0x1 ;  /* 0x000000071d107211 */ /* 0x080fe200078008ff */
[----:B------:R-:W5:Y:S01]  /*0880*/  LDG.E.U16 R24, [R24.64] ;  /* 0x0000000418187981 */ /* 0x000f62000c1e1500 */
[----:B------:R-:W-:-:S02]  /*0890*/  LEA R18, P1, R33, R7, 0x1 ;  /* 0x0000000721127211 */ /* 0x000fc400078208ff */
[-C--:B------:R-:W-:Y:S01]  /*08a0*/  LEA.HI.X.SX32 R17, R29, R6.reuse, 0x1, P0 ;  /* 0x000000061d117211 */ /* 0x080fe200000f0eff */
[----:B------:R-:W5:Y:S01]  /*08b0*/  LDG.E.U16 R14, [R14.64] ;  /* 0x000000040e0e7981 */ /* 0x000f62000c1e1500 */
[C---:B-1----:R-:W-:Y:S02]  /*08c0*/  LEA R26, P0, R8.reuse, R7, 0x1 ;  /* 0x00000007081a7211 */ /* 0x042fe400078008ff */
[-C--:B------:R-:W-:Y:S01]  /*08d0*/  LEA.HI.X.SX32 R19, R33, R6.reuse, 0x1, P1 ;  /* 0x0000000621137211 */ /* 0x080fe200008f0eff */
[----:B------:R-:W5:Y:S01]  /*08e0*/  LDG.E.U16 R16, [R16.64] ;  /* 0x0000000410107981 */ /* 0x000f62000c1e1500 */
[----:B------:R-:W-:-:S03]  /*08f0*/  LEA.HI.X.SX32 R27, R8, R6, 0x1, P0 ;  /* 0x00000006081b7211 */ /* 0x000fc600000f0eff */
[----:B------:R0:W5:Y:S04]  /*0900*/  LDG.E.U16 R18, [R18.64] ;  /* 0x0000000412127981 */ /* 0x000168000c1e1500 */
[----:B------:R-:W5:Y:S01]  /*0910*/  LDG.E.U16 R26, [R26.64] ;  /* 0x000000041a1a7981 */ /* 0x000f62000c1e1500 */
[----:B------:R-:W-:Y:S01]  /*0920*/  SHF.R.S32.HI R7, RZ, 0x7, R0 ;  /* 0x00000007ff077819 */ /* 0x000fe20000011400 */
[----:B------:R-:W-:-:S03]  /*0930*/  IMAD.SHL.U32 R6, R5, 0x2, RZ ;  /* 0x0000000205067824 */ /* 0x000fc600078e00ff */
[----:B------:R-:W-:-:S04]  /*0940*/  SGXT R5, R7, 0x1 ;  /* 0x000000010705781a */ /* 0x000fc80000000200 */
[----:B------:R-:W-:Y:S01]  /*0950*/  LOP3.LUT R6, R6, 0x110, R5, 0x78, !PT ;  /* 0x0000011006067812 */ /* 0x000fe200078e7805 */
[----:B------:R-:W-:-:S05]  /*0960*/  IMAD.MOV.U32 R5, RZ, RZ, 0x1 ;  /* 0x00000001ff057424 */ /* 0x000fca00078e00ff */
[----:B------:R-:W-:Y:S02]  /*0970*/  ISETP.LE.AND P0, PT, R5, c[0x0][0x1d0], PT ;  /* 0x0000740005007a0c */ /* 0x000fe40003f03270 */
[C---:B------:R-:W-:Y:S02]  /*0980*/  LOP3.LUT R5, R6.reuse, 0x20, RZ, 0x3c, !PT ;  /* 0x0000002006057812 */ /* 0x040fe400078e3cff */
[C---:B------:R-:W-:Y:S01]  /*0990*/  LOP3.LUT R7, R6.reuse, 0x40, RZ, 0x3c, !PT ;  /* 0x0000004006077812 */ /* 0x040fe200078e3cff */
[----:B------:R-:W-:Y:S01]  /*09a0*/  IMAD.MOV.U32 R8, RZ, RZ, 0x3f800000 ;  /* 0x3f800000ff087424 */ /* 0x000fe200078e00ff */
[----:B------:R-:W-:Y:S01]  /*09b0*/  MOV R64, 0xff800000 ;  /* 0xff80000000407802 */ /* 0x000fe20000000f00 */
[----:B0-----:R-:W-:Y:S01]  /*09c0*/  IMAD.MOV.U32 R19, RZ, RZ, 0x3f800000 ;  /* 0x3f800000ff137424 */ /* 0x001fe200078e00ff */
[----:B------:R-:W-:Y:S01]  /*09d0*/  MOV R65, 0xff800000 ;  /* 0xff80000000417802 */ /* 0x000fe20000000f00 */
[----:B--2---:R0:W-:Y:S02]  /*09e0*/  STS.U16 [R6], R9 ;  /* 0x0000000906007388 */ /* 0x0041e40000000400 */
[----:B0-----:R-:W-:-:S02]  /*09f0*/  LOP3.LUT R9, R6, 0x60, RZ, 0x3c, !PT ;  /* 0x0000006006097812 */ /* 0x001fc400078e3cff */
[----:B---3--:R0:W-:Y:S02]  /*0a00*/  STS.U16 [R6+0x800], R28 ;  /* 0x0008001c06007388 */ /* 0x0081e40000000400 */
[----:B0-----:R-:W-:Y:S02]  /*0a10*/  CS2R R28, SRZ ;  /* 0x00000000001c7805 */ /* 0x001fe4000001ff00 */
[----:B----4-:R-:W-:Y:S04]  /*0a20*/  STS.U16 [R6+0x1000], R35 ;  /* 0x0010002306007388 */ /* 0x010fe80000000400 */
[----:B------:R-:W-:Y:S04]  /*0a30*/  STS.U16 [R6+0x1800], R39 ;  /* 0x0018002706007388 */ /* 0x000fe80000000400 */
[----:B-----5:R-:W-:Y:S04]  /*0a40*/  STS.U16 [R6+0x2000], R43 ;  /* 0x0020002b06007388 */ /* 0x020fe80000000400 */
[----:B------:R-:W-:Y:S04]  /*0a50*/  STS.U16 [R6+0x2800], R46 ;  /* 0x0028002e06007388 */ /* 0x000fe80000000400 */
[----:B------:R-:W-:Y:S04]  /*0a60*/  STS.U16 [R6+0x3000], R49 ;  /* 0x0030003106007388 */ /* 0x000fe80000000400 */
[----:B------:R-:W-:Y:S04]  /*0a70*/  STS.U16 [R6+0x3800], R51 ;  /* 0x0038003306007388 */ /* 0x000fe80000000400 */
[----:B------:R0:W-:Y:S04]  /*0a80*/  STS.U16 [R5+0x200], R10 ;  /* 0x0002000a05007388 */ /* 0x0001e80000000400 */
[----:B------:R1:W-:Y:S04]  /*0a90*/  STS.U16 [R5+0xa00], R30 ;  /* 0x000a001e05007388 */ /* 0x0003e80000000400 */
[----:B------:R-:W-:Y:S04]  /*0aa0*/  STS.U16 [R5+0x1200], R36 ;  /* 0x0012002405007388 */ /* 0x000fe80000000400 */
[----:B------:R-:W-:Y:S01]  /*0ab0*/  STS.U16 [R5+0x1a00], R40 ;  /* 0x001a002805007388 */ /* 0x000fe20000000400 */
[----:B0-----:R-:W-:-:S03]  /*0ac0*/  IMAD.SHL.U32 R10, R0, 0x2, RZ ;  /* 0x00000002000a7824 */ /* 0x001fc600078e00ff */
[----:B------:R-:W-:Y:S01]  /*0ad0*/  STS.U16 [R5+0x2200], R44 ;  /* 0x0022002c05007388 */ /* 0x000fe20000000400 */
[----:B-1----:R-:W-:-:S03]  /*0ae0*/  CS2R R30, SRZ ;  /* 0x00000000001e7805 */ /* 0x002fc6000001ff00 */
[----:B------:R0:W-:Y:S04]  /*0af0*/  STS.U16 [R5+0x2a00], R47 ;  /* 0x002a002f05007388 */ /* 0x0001e80000000400 */
[----:B------:R1:W-:Y:S04]  /*0b00*/  STS.U16 [R5+0x3200], R50 ;  /* 0x0032003205007388 */ /* 0x0003e80000000400 */
[----:B------:R2:W-:Y:S01]  /*0b10*/  STS.U16 [R5+0x3a00], R20 ;  /* 0x003a001405007388 */ /* 0x0005e20000000400 */
[----:B0-----:R-:W-:-:S03]  /*0b20*/  CS2R R46, SRZ ;  /* 0x00000000002e7805 */ /* 0x001fc6000001ff00 */
[----:B------:R0:W-:Y:S01]  /*0b30*/  STS.U16 [R7+0x400], R11 ;  /* 0x0004000b07007388 */ /* 0x0001e20000000400 */
[----:B-1----:R-:W-:-:S03]  /*0b40*/  CS2R R50, SRZ ;  /* 0x0000000000327805 */ /* 0x002fc6000001ff00 */
[----:B------:R1:W-:Y:S01]  /*0b50*/  STS.U16 [R7+0xc00], R32 ;  /* 0x000c002007007388 */ /* 0x0003e20000000400 */
[----:B--2---:R-:W-:-:S03]  /*0b60*/  CS2R R20, SRZ ;  /* 0x0000000000147805 */ /* 0x004fc6000001ff00 */
[----:B------:R2:W-:Y:S01]  /*0b70*/  STS.U16 [R7+0x1400], R37 ;  /* 0x0014002507007388 */ /* 0x0005e20000000400 */
[----:B0-----:R-:W-:-:S03]  /*0b80*/  IMAD.SHL.U32 R11, R0, 0x20, RZ ;  /* 0x00000020000b7824 */ /* 0x001fc600078e00ff */
[----:B------:R0:W-:Y:S01]  /*0b90*/  STS.U16 [R7+0x1c00], R41 ;  /* 0x001c002907007388 */ /* 0x0001e20000000400 */
[----:B-1----:R-:W-:-:S03]  /*0ba0*/  CS2R R32, SRZ ;  /* 0x0000000000207805 */ /* 0x002fc6000001ff00 */
[----:B------:R1:W-:Y:S01]  /*0bb0*/  STS.U16 [R7+0x2400], R45 ;  /* 0x0024002d07007388 */ /* 0x0003e20000000400 */
[----:B--2---:R-:W-:-:S03]  /*0bc0*/  CS2R R36, SRZ ;  /* 0x0000000000247805 */ /* 0x004fc6000001ff00 */
[----:B------:R2:W-:Y:S01]  /*0bd0*/  STS.U16 [R7+0x2c00], R48 ;  /* 0x002c003007007388 */ /* 0x0005e20000000400 */
[----:B0-----:R-:W-:-:S03]  /*0be0*/  CS2R R40, SRZ ;  /* 0x0000000000287805 */ /* 0x001fc6000001ff00 */
[----:B------:R0:W-:Y:S01]  /*0bf0*/  STS.U16 [R7+0x3400], R22 ;  /* 0x0034001607007388 */ /* 0x0001e20000000400 */
[----:B-1----:R-:W-:-:S03]  /*0c00*/  CS2R R44, SRZ ;  /* 0x00000000002c7805 */ /* 0x002fc6000001ff00 */
[----:B------:R1:W-:Y:S01]  /*0c10*/  STS.U16 [R7+0x3c00], R24 ;  /* 0x003c001807007388 */ /* 0x0003e20000000400 */
[----:B--2---:R-:W-:-:S03]  /*0c20*/  CS2R R48, SRZ ;  /* 0x0000000000307805 */ /* 0x004fc6000001ff00 */
[----:B------:R-:W-:Y:S01]  /*0c30*/  STS.U16 [R9+0x600], R12 ;  /* 0x0006000c09007388 */ /* 0x000fe20000000400 */
[----:B0-----:R-:W-:-:S03]  /*0c40*/  CS2R R22, SRZ ;  /* 0x0000000000167805 */ /* 0x001fc6000001ff00 */
[----:B------:R0:W-:Y:S01]  /*0c50*/  STS.U16 [R9+0xe00], R34 ;  /* 0x000e002209007388 */ /* 0x0001e20000000400 */
[----:B-1----:R-:W-:-:S03]  /*0c60*/  CS2R R24, SRZ ;  /* 0x0000000000187805 */ /* 0x002fc6000001ff00 */
[----:B------:R1:W-:Y:S04]  /*0c70*/  STS.U16 [R9+0x1600], R38 ;  /* 0x0016002609007388 */ /* 0x0003e80000000400 */
[----:B------:R2:W-:Y:S01]  /*0c80*/  STS.U16 [R9+0x1e00], R42 ;  /* 0x001e002a09007388 */ /* 0x0005e20000000400 */
[----:B0-----:R-:W-:-:S03]  /*0c90*/  CS2R R34, SRZ ;  /* 0x0000000000227805 */ /* 0x001fc6000001ff00 */
[----:B------:R-:W-:Y:S01]  /*0ca0*/  STS.U16 [R9+0x2600], R14 ;  /* 0x0026000e09007388 */ /* 0x000fe20000000400 */
[----:B-1----:R-:W-:-:S03]  /*0cb0*/  CS2R R38, SRZ ;  /* 0x0000000000267805 */ /* 0x002fc6000001ff00 */
[----:B------:R-:W-:Y:S01]  /*0cc0*/  STS.U16 [R9+0x2e00], R16 ;  /* 0x002e001009007388 */ /* 0x000fe20000000400 */
[----:B--2---:R-:W-:-:S03]  /*0cd0*/  CS2R R42, SRZ ;  /* 0x00000000002a7805 */ /* 0x004fc6000001ff00 */
[----:B------:R-:W-:Y:S04]  /*0ce0*/  STS.U16 [R9+0x3600], R18 ;  /* 0x0036001209007388 */ /* 0x000fe80000000400 */
[----:B------:R0:W-:Y:S02]  /*0cf0*/  STS.U16 [R9+0x3e00], R26 ;  /* 0x003e001a09007388 */ /* 0x0001e40000000400 */
[----:B0-----:R-:W-:Y:S01]  /*0d00*/  CS2R R26, SRZ ;  /* 0x00000000001a7805 */ /* 0x001fe2000001ff00 */
[----:B------:R-:W-:Y:S01]  /*0d10*/  LOP3.LUT R9, R0, 0xff, RZ, 0xc0, !PT ;  /* 0x000000ff00097812 */ /* 0x000fe200078ec0ff */
[----:B------:R-:W-:Y:S05]  /*0d20*/  @!P0 BRA `(.L_x_0) ;  /* 0x000010f000008947 */ /* 0x000fea0003800000 */
[----:B------:R-:W-:Y:S01]  /*0d30*/  LOP3.LUT R18, R0, 0x7, RZ, 0xc0, !PT ;  /* 0x0000000700127812 */ /* 0x000fe200078ec0ff */
[----:B------:R-:W-:Y:S01]  /*0d40*/  IMAD.MOV.U32 R22, RZ, RZ, c[0x0][0x1a4] ;  /* 0x00006900ff167624 */ /* 0x000fe200078e00ff */
[----:B------:R-:W-:Y:S01]  /*0d50*/  LOP3.LUT R7, R10, 0x10, RZ, 0xc0, !PT ;  /* 0x000000100a077812 */ /* 0x000fe200078ec0ff */
[----:B------:R-:W-:Y:S01]  /*0d60*/  IMAD.MOV.U32 R77, RZ, RZ, -0x800000 ;  /* 0xff800000ff4d7424 */ /* 0x000fe200078e00ff */
[----:B------:R-:W-:Y:S01]  /*0d70*/  LOP3.LUT R5, R0, 0xc0, RZ, 0xc0, !PT ;  /* 0x000000c000057812 */ /* 0x000fe200078ec0ff */
[----:B------:R-:W-:Y:S01]  /*0d80*/  IMAD R8, R18, 0x110, RZ ;  /* 0x0000011012087824 */ /* 0x000fe200078e02ff */
[--C-:B------:R-:W-:Y:S01]  /*0d90*/  LOP3.LUT R7, R7, 0xe0, R0.reuse, 0xf8, !PT ;  /* 0x000000e007077812 */ /* 0x100fe200078ef800 */
[----:B------:R-:W-:Y:S01]  /*0da0*/  IMAD.MOV.U32 R76, RZ, RZ, -0x800000 ;  /* 0xff800000ff4c7424 */ /* 0x000fe200078e00ff */
[----:B------:R-:W-:Y:S01]  /*0db0*/  SHF.L.U32 R12, R9, 0x1, RZ ;  /* 0x00000001090c7819 */ /* 0x000fe200000006ff */
[----:B------:R-:W-:Y:S01]  /*0dc0*/  CS2R R28, SRZ ;  /* 0x00000000001c7805 */ /* 0x000fe2000001ff00 */
[----:B------:R-:W-:Y:S01]  /*0dd0*/  SHF.R.U32.HI R5, RZ, 0x2, R5 ;  /* 0x00000002ff057819 */ /* 0x000fe20000011605 */
[----:B------:R-:W-:Y:S01]  /*0de0*/  CS2R R30, SRZ ;  /* 0x00000000001e7805 */ /* 0x000fe2000001ff00 */
[----:B------:R-:W-:Y:S01]  /*0df0*/  LOP3.LUT R6, R0, 0x3f, RZ, 0xc0, !PT ;  /* 0x0000003f00067812 */ /* 0x000fe200078ec0ff */
[----:B------:R-:W-:Y:S01]  /*0e00*/  CS2R R24, SRZ ;  /* 0x0000000000187805 */ /* 0x000fe2000001ff00 */
[----:B------:R-:W-:Y:S01]  /*0e10*/  LOP3.LUT R19, R8, R7, RZ, 0x3c, !PT ;  /* 0x0000000708137212 */ /* 0x000fe200078e3cff */
[----:B------:R-:W-:Y:S01]  /*0e20*/  CS2R R26, SRZ ;  /* 0x00000000001a7805 */ /* 0x000fe2000001ff00 */
[----:B------:R-:W-:Y:S01]  /*0e30*/  LOP3.LUT R7, R0, 0xf, RZ, 0xc0, !PT ;  /* 0x0000000f00077812 */ /* 0x000fe200078ec0ff */
[----:B------:R-:W-:Y:S01]  /*0e40*/  IMAD R8, R6, c[0x0][0x1a8], RZ ;  /* 0x00006a0006087a24 */ /* 0x000fe200078e02ff */
[----:B------:R-:W-:Y:S01]  /*0e50*/  LOP3.LUT R12, R12, R5, RZ, 0x3c, !PT ;  /* 0x000000050c0c7212 */ /* 0x000fe200078e3cff */
[----:B------:R-:W-:Y:S01]  /*0e60*/  IMAD R5, R2, c[0x0][0x1a0], RZ ;  /* 0x0000680002057a24 */ /* 0x000fe200078e02ff */
[----:B------:R-:W-:Y:S01]  /*0e70*/  LOP3.LUT R17, R0, 0x10, RZ, 0xc0, !PT ;  /* 0x0000001000117812 */ /* 0x000fe200078ec0ff */
[----:B------:R-:W-:Y:S01]  /*0e80*/  IMAD R6, R2, c[0x0][0x1b0], RZ ;  /* 0x00006c0002067a24 */ /* 0x000fe200078e02ff */
[----:B------:R-:W-:Y:S01]  /*0e90*/  CS2R R36, SRZ ;  /* 0x0000000000247805 */ /* 0x000fe2000001ff00 */
[----:B------:R-:W-:Y:S01]  /*0ea0*/  IMAD R15, R7, c[0x0][0x1b4], RZ ;  /* 0x00006d00070f7a24 */ /* 0x000fe200078e02ff */
[----:B------:R-:W-:Y:S01]  /*0eb0*/  CS2R R38, SRZ ;  /* 0x0000000000267805 */ /* 0x000fe2000001ff00 */
[----:B------:R-:W-:Y:S01]  /*0ec0*/  IMAD.SHL.U32 R7, R5, 0x2, RZ ;  /* 0x0000000205077824 */ /* 0x000fe200078e00ff */
[----:B------:R-:W-:Y:S01]  /*0ed0*/  SHF.L.U32 R13, R6, 0x1, RZ ;  /* 0x00000001060d7819 */ /* 0x000fe200000006ff */
[----:B------:R-:W-:Y:S01]  /*0ee0*/  IMAD.SHL.U32 R14, R8, 0x2, RZ ;  /* 0x00000002080e7824 */ /* 0x000fe200078e00ff */
[----:B------:R-:W-:Y:S01]  /*0ef0*/  CS2R R44, SRZ ;  /* 0x00000000002c7805 */ /* 0x000fe2000001ff00 */
[----:B------:R-:W-:Y:S01]  /*0f00*/  IMAD.SHL.U32 R16, R15, 0x2, RZ ;  /* 0x000000020f107824 */ /* 0x000fe200078e00ff */
[----:B------:R-:W-:Y:S01]  /*0f10*/  CS2R R46, SRZ ;  /* 0x00000000002e7805 */ /* 0x000fe2000001ff00 */
[----:B------:R-:W-:Y:S01]  /*0f20*/  IMAD.SHL.U32 R20, R17, 0x80, RZ ;  /* 0x0000008011147824 */ /* 0x000fe200078e00ff */
[----:B------:R-:W-:Y:S01]  /*0f30*/  IADD3 R82, P0, P1, R14, c[0x0][0x168], R7 ;  /* 0x00005a000e527a10 */ /* 0x000fe2000791e007 */
[----:B------:R-:W-:Y:S01]  /*0f40*/  IMAD.HI R5, R5, 0x2, RZ ;  /* 0x0000000205057827 */ /* 0x000fe200078e02ff */
[----:B------:R-:W-:Y:S01]  /*0f50*/  SHF.R.S32.HI R7, RZ, 0x2, R0 ;  /* 0x00000002ff077819 */ /* 0x000fe20000011400 */
[----:B------:R-:W-:Y:S01]  /*0f60*/  CS2R R32, SRZ ;  /* 0x0000000000207805 */ /* 0x000fe2000001ff00 */
[----:B------:R-:W-:Y:S01]  /*0f70*/  IADD3 R74, P2, P3, R16, c[0x0][0x170], R13 ;  /* 0x00005c00104a7a10 */ /* 0x000fe20007b5e00d */
[----:B------:R-:W-:Y:S01]  /*0f80*/  IMAD.HI R8, R8, 0x2, RZ ;  /* 0x0000000208087827 */ /* 0x000fe200078e02ff */
[----:B------:R-:W-:Y:S01]  /*0f90*/  IADD3 R13, R20, R19, RZ ;  /* 0x00000013140d7210 */ /* 0x000fe20007ffe0ff */
[----:B------:R-:W-:Y:S01]  /*0fa0*/  CS2R R34, SRZ ;  /* 0x0000000000227805 */ /* 0x000fe2000001ff00 */
[----:B------:R-:W-:Y:S01]  /*0fb0*/  SGXT R7, R7, 0x1 ;  /* 0x000000010707781a */ /* 0x000fe20000000200 */
[----:B------:R-:W-:Y:S01]  /*0fc0*/  IMAD R21, R17, -0x70, R20 ;  /* 0xffffff9011157824 */ /* 0x000fe200078e0214 */
[----:B------:R-:W-:Y:S01]  /*0fd0*/  IADD3.X R20, R8, c[0x0][0x16c], R5, P0, P1 ;  /* 0x00005b0008147a10 */ /* 0x000fe200007e2405 */
[----:B------:R-:W-:Y:S01]  /*0fe0*/  IMAD.HI R6, R6, 0x2, RZ ;  /* 0x0000000206067827 */ /* 0x000fe200078e02ff */
[--C-:B------:R-:W-:Y:S01]  /*0ff0*/  SHF.R.U32.HI R5, RZ, 0x4, R0.reuse ;  /* 0x00000004ff057819 */ /* 0x100fe20000011600 */
[----:B------:R-:W-:Y:S01]  /*1000*/  CS2R R40, SRZ ;  /* 0x0000000000287805 */ /* 0x000fe2000001ff00 */
[----:B------:R-:W-:Y:S01]  /*1010*/  LOP3.LUT R8, R7, 0x90, RZ, 0xc0, !PT ;  /* 0x0000009007087812 */ /* 0x000fe200078ec0ff */
[----:B------:R-:W-:Y:S01]  /*1020*/  IMAD.HI R15, R15, 0x2, RZ ;  /* 0x000000020f0f7827 */ /* 0x000fe200078e02ff */
[----:B------:R-:W-:Y:S01]  /*1030*/  SGXT.U32 R5, R5, 0x4 ;  /* 0x000000040505781a */ /* 0x000fe20000000000 */
[----:B------:R-:W-:Y:S01]  /*1040*/  CS2R R42, SRZ ;  /* 0x00000000002a7805 */ /* 0x000fe2000001ff00 */
[----:B------:R-:W-:Y:S01]  /*1050*/  SHF.R.U32.HI R14, RZ, 0x6, R0 ;  /* 0x00000006ff0e7819 */ /* 0x000fe20000011600 */
[----:B------:R-:W-:Y:S01]  /*1060*/  IMAD.MOV.U32 R16, RZ, RZ, c[0x0][0x1b8] ;  /* 0x00006e00ff107624 */ /* 0x000fe200078e00ff */
[----:B------:R-:W-:Y:S01]  /*1070*/  LOP3.LUT R17, R8, 0x60, R11, 0xf8, !PT ;  /* 0x0000006008117812 */ /* 0x000fe200078ef80b */
[----:B------:R-:W-:Y:S01]  /*1080*/  IMAD R8, R5, c[0x0][0x1b8], RZ ;  /* 0x00006e0005087a24 */ /* 0x000fe200078e02ff */
[----:B------:R-:W-:Y:S01]  /*1090*/  SGXT.U32 R7, R14, 0x2 ;  /* 0x000000020e07781a */ /* 0x000fe20000000000 */
[----:B------:R-:W-:Y:S01]  /*10a0*/  CS2R R48, SRZ ;  /* 0x0000000000307805 */ /* 0x000fe2000001ff00 */
[----:B------:R-:W-:Y:S01]  /*10b0*/  IADD3.X R19, R15, c[0x0][0x174], R6, P2, P3 ;  /* 0x00005d000f137a10 */ /* 0x000fe200017e6406 */
[----:B------:R-:W-:Y:S01]  /*10c0*/  CS2R R50, SRZ ;  /* 0x0000000000327805 */ /* 0x000fe2000001ff00 */
[----:B------:R-:W-:Y:S01]  /*10d0*/  LEA R15, R16, R8, 0x4 ;  /* 0x00000008100f7211 */ /* 0x000fe200078e20ff */
[----:B------:R-:W-:Y:S01]  /*10e0*/  IMAD R7, R7, c[0x0][0x1a4], RZ ;  /* 0x0000690007077a24 */ /* 0x000fe200078e02ff */
[----:B------:R-:W-:-:S02]  /*10f0*/  LEA.HI R5, R0, 0x30, RZ, 0x1c ;  /* 0x0000003000057811 */ /* 0x000fc400078fe0ff */
[----:B------:R-:W-:Y:S01]  /*1100*/  LEA R78, P1, R15, R74, 0x1 ;  /* 0x0000004a0f4e7211 */ /* 0x000fe200078208ff */
[C---:B------:R-:W-:Y:S01]  /*1110*/  IMAD R6, R22.reuse, 0x4, R7 ;  /* 0x0000000416067824 */ /* 0x040fe200078e0207 */
[----:B------:R-:W-:Y:S01]  /*1120*/  LOP3.LUT R14, R17, 0x10, R10, 0x78, !PT ;  /* 0x00000010110e7812 */ /* 0x000fe200078e780a */
[----:B------:R-:W-:Y:S01]  /*1130*/  IMAD R17, R5, c[0x0][0x1b8], RZ ;  /* 0x00006e0005117a24 */ /* 0x000fe200078e02ff */
[----:B------:R-:W-:Y:S01]  /*1140*/  LEA.HI.X.SX32 R79, R15, R19, 0x1, P1 ;  /* 0x000000130f4f7211 */ /* 0x000fe200008f0eff */
[----:B------:R-:W-:Y:S01]  /*1150*/  IMAD R5, R22, 0x4, R6 ;  /* 0x0000000416057824 */ /* 0x000fe200078e0206 */
[----:B------:R-:W-:Y:S01]  /*1160*/  LEA R86, P1, R6, R82, 0x1 ;  /* 0x0000005206567211 */ /* 0x000fe200078208ff */
[----:B------:R-:W-:Y:S01]  /*1170*/  IMAD.IADD R14, R14, 0x1, R21 ;  /* 0x000000010e0e7824 */ /* 0x000fe200078e0215 */
[----:B------:R-:W-:Y:S01]  /*1180*/  LEA R16, R16, R15, 0x4 ;  /* 0x0000000f10107211 */ /* 0x000fe200078e20ff */
[----:B------:R-:W-:Y:S01]  /*1190*/  IMAD.MOV.U32 R15, RZ, RZ, RZ ;  /* 0x000000ffff0f7224 */ /* 0x000fe200078e00ff */
[----:B------:R-:W-:-:S02]  /*11a0*/  LEA R80, P0, R8, R74, 0x1 ;  /* 0x0000004a08507211 */ /* 0x000fc400078008ff */
[C---:B------:R-:W-:Y:S02]  /*11b0*/  LEA R72, P3, R17.reuse, R74, 0x1 ;  /* 0x0000004a11487211 */ /* 0x040fe400078608ff */
[----:B------:R-:W-:Y:S02]  /*11c0*/  LEA.HI.X.SX32 R87, R6, R20, 0x1, P1 ;  /* 0x0000001406577211 */ /* 0x000fe400008f0eff */
[----:B------:R-:W-:Y:S02]  /*11d0*/  SHF.R.S32.HI R6, RZ, 0x6, R0 ;  /* 0x00000006ff067819 */ /* 0x000fe40000011400 */
[----:B------:R-:W-:Y:S02]  /*11e0*/  LEA R74, P2, R16, R74, 0x1 ;  /* 0x0000004a104a7211 */ /* 0x000fe400078408ff */
[-C--:B------:R-:W-:Y:S01]  /*11f0*/  LEA.HI.X.SX32 R81, R8, R19.reuse, 0x1, P0 ;  /* 0x0000001308517211 */ /* 0x080fe200000f0eff */
[----:B------:R-:W-:Y:S01]  /*1200*/  IMAD R8, R22, 0x4, R5 ;  /* 0x0000000416087824 */ /* 0x000fe200078e0205 */
[-C--:B------:R-:W-:Y:S01]  /*1210*/  LEA.HI.X.SX32 R73, R17, R19.reuse, 0x1, P3 ;  /* 0x0000001311497211 */ /* 0x080fe200018f0eff */
[----:B------:R-:W-:Y:S01]  /*1220*/  IMAD R17, R18, 0x90, RZ ;  /* 0x0000009012117824 */ /* 0x000fe200078e02ff */
[----:B------:R-:W-:Y:S01]  /*1230*/  SGXT R6, R6, 0x1 ;  /* 0x000000010606781a */ /* 0x000fe20000000200 */
[----:B------:R-:W-:Y:S01]  /*1240*/  CS2R R22, SRZ ;  /* 0x0000000000167805 */ /* 0x000fe2000001ff00 */
[----:B------:R-:W-:Y:S01]  /*1250*/  LEA.HI.X.SX32 R75, R16, R19, 0x1, P2 ;  /* 0x00000013104b7211 */ /* 0x000fe200010f0eff */
[----:B------:R-:W-:Y:S01]  /*1260*/  IMAD.MOV.U32 R19, RZ, RZ, 0x3f800000 ;  /* 0x3f800000ff137424 */ /* 0x000fe200078e00ff */
[----:B------:R-:W-:-:S02]  /*1270*/  LEA R88, P0, R7, R82, 0x1 ;  /* 0x0000005207587211 */ /* 0x000fc400078008ff */
[-C--:B------:R-:W-:Y:S02]  /*1280*/  LEA R84, P2, R5, R82.reuse, 0x1 ;  /* 0x0000005205547211 */ /* 0x080fe400078408ff */
[----:B------:R-:W-:Y:S02]  /*1290*/  LEA R82, P3, R8, R82, 0x1 ;  /* 0x0000005208527211 */ /* 0x000fe400078608ff */
[----:B------:R-:W-:Y:S02]  /*12a0*/  LOP3.LUT R53, R6, 0x90, RZ, 0xc0, !PT ;  /* 0x0000009006357812 */ /* 0x000fe400078ec0ff */
[----:B------:R-:W-:Y:S02]  /*12b0*/  LOP3.LUT R16, R17, 0x30, R10, 0x78, !PT ;  /* 0x0000003011107812 */ /* 0x000fe400078e780a */
[-C--:B------:R-:W-:Y:S02]  /*12c0*/  LEA.HI.X.SX32 R89, R7, R20.reuse, 0x1, P0 ;  /* 0x0000001407597211 */ /* 0x080fe400000f0eff */
[----:B------:R-:W-:-:S02]  /*12d0*/  LEA.HI.X.SX32 R85, R5, R20, 0x1, P2 ;  /* 0x0000001405557211 */ /* 0x000fc400010f0eff */
[----:B------:R-:W-:Y:S02]  /*12e0*/  LEA.HI.X.SX32 R83, R8, R20, 0x1, P3 ;  /* 0x0000001408537211 */ /* 0x000fe400018f0eff */
[----:B------:R-:W-:Y:S01]  /*12f0*/  MOV R8, 0x3f800000 ;  /* 0x3f80000000087802 */ /* 0x000fe20000000f00 */
[----:B------:R-:W-:Y:S01]  /*1300*/  CS2R R20, SRZ ;  /* 0x0000000000147805 */ /* 0x000fe2000001ff00 */
[----:B------:R-:W-:Y:S02]  /*1310*/  MOV R5, RZ ;  /* 0x000000ff00057202 */ /* 0x000fe40000000f00 */
[----:B------:R-:W-:Y:S02]  /*1320*/  MOV R7, RZ ;  /* 0x000000ff00077202 */ /* 0x000fe40000000f00 */
[----:B------:R-:W-:Y:S02]  /*1330*/  LOP3.LUT R17, R53, 0x17e, R10, 0x78, !PT ;  /* 0x0000017e35117812 */ /* 0x000fe400078e780a */
[----:B------:R-:W-:-:S02]  /*1340*/  LOP3.LUT R18, R12, 0x40, RZ, 0x3c, !PT ;  /* 0x000000400c127812 */ /* 0x000fc400078e3cff */
[----:B------:R-:W-:Y:S02]  /*1350*/  LOP3.LUT R6, R16, 0x40, RZ, 0x3c, !PT ;  /* 0x0000004010067812 */ /* 0x000fe400078e3cff */
.L_x_1:
[----:B------:R-:W-:-:S04]  /*1360*/  IMAD.WIDE R52, R15, 0x2, R88 ;  /* 0x000000020f347825 */ /* 0x000fc800078e0258 */
[C---:B------:R-:W-:Y:S01]  /*1370*/  IMAD.WIDE R56, R15.reuse, 0x2, R84 ;  /* 0x000000020f387825 */ /* 0x040fe200078e0254 */
[----:B------:R-:W2:Y:S03]  /*1380*/  LDG.E.U16 R91, [R52.64] ;  /* 0x00000004345b7981 */ /* 0x000ea6000c1e1500 */
[C---:B------:R-:W-:Y:S01]  /*1390*/  IMAD.WIDE R64, R15.reuse, 0x2, R86 ;  /* 0x000000020f407825 */ /* 0x040fe200078e0256 */
[----:B------:R-:W3:Y:S03]  /*13a0*/  LDG.E.U16 R95, [R56.64] ;  /* 0x00000004385f7981 */ /* 0x000ee6000c1e1500 */
[----:B------:R-:W-:Y:S01]  /*13b0*/  IMAD.WIDE R66, R15, 0x2, R82 ;  /* 0x000000020f427825 */ /* 0x000fe200078e0252 */
[----:B------:R-:W4:Y:S04]  /*13c0*/  LDG.E.U16 R93, [R64.64] ;  /* 0x00000004405d7981 */ /* 0x000f28000c1e1500 */
[----:B------:R-:W5:Y:S04]  /*13d0*/  LDG.E.U16 R97, [R66.64] ;  /* 0x0000000442617981 */ /* 0x000f68000c1e1500 */
[----:B------:R-:W-:Y:S06]  /*13e0*/  BAR.SYNC.DEFER_BLOCKING 0x0 ;  /* 0x0000000000007b1d */ /* 0x000fec0000010000 */
[----:B--2---:R-:W-:Y:S04]  /*13f0*/  STS.U16 [R12+0x4000], R91 ;  /* 0x0040005b0c007388 */ /* 0x004fe80000000400 */
[----:B---3--:R-:W-:Y:S04]  /*1400*/  STS.U16 [R12+0x4400], R95 ;  /* 0x0044005f0c007388 */ /* 0x008fe80000000400 */
[----:B----4-:R-:W-:Y:S04]  /*1410*/  STS.U16 [R18+0x4200], R93 ;  /* 0x0042005d12007388 */ /* 0x010fe80000000400 */
[----:B-----5:R-:W-:Y:S04]  /*1420*/  STS.U16 [R18+0x4600], R97 ;  /* 0x0046006112007388 */ /* 0x020fe80000000400 */
[----:B------:R-:W-:Y:S06]  /*1430*/  BAR.SYNC.DEFER_BLOCKING 0x0 ;  /* 0x0000000000007b1d */ /* 0x000fec0000010000 */
[----:B------:R-:W-:Y:S04]  /*1440*/  LDSM.16.MT88.4 R60, [R13] ;  /* 0x000000000d3c783b */ /* 0x000fe80000004200 */
[----:B------:R-:W0:Y:S04]  /*1450*/  LDSM.16.M88.4 R52, [R16+0x4000] ;  /* 0x004000001034783b */ /* 0x000e280000000200 */
[----:B------:R-:W1:Y:S04]  /*1460*/  LDSM.16.M88.4 R56, [R16+0x4400] ;  /* 0x004400001038783b */ /* 0x000e680000000200 */
[----:B------:R-:W2:Y:S01]  /*1470*/  LDSM.16.MT88.4 R68, [R13+0x1000] ;  /* 0x001000000d44783b */ /* 0x000ea20000004200 */
[C---:B0-----:R-:W-:Y:S08]  /*1480*/  HMMA.16816.F32 R64, R60.reuse, R52, RZ ;  /* 0x000000343c40723c */ /* 0x041ff000000018ff */
[----:B-1----:R-:W-:Y:S11]  /*1490*/  HMMA.16816.F32 R60, R60, R56, RZ ;  /* 0x000000383c3c723c */ /* 0x002ff600000018ff */
[----:B------:R-:W-:Y:S05]  /*14a0*/  @!UPT UIADD3 URZ, URZ, URZ, URZ ;  /* 0x0000003f3f3ff290 */ /* 0x000fea000fffe03f */
[C---:B--2---:R-:W-:Y:S01]  /*14b0*/  HMMA.16816.F32 R52, R68.reuse, R54, R64 ;  /* 0x000000364434723c */ /* 0x044fe20000001840 */
[----:B------:R-:W-:Y:S07]  /*14c0*/  LDSM.16.M88.4 R64, [R6+0x4400] ;  /* 0x004400000640783b */ /* 0x000fee0000000200 */
[----:B------:R-:W-:Y:S01]  /*14d0*/  HMMA.16816.F32 R68, R68, R58, R60 ;  /* 0x0000003a4444723c */ /* 0x000fe2000000183c */
[----:B------:R-:W0:Y:S04]  /*14e0*/  LDSM.16.MT88.4 R60, [R13+0x2000] ;  /* 0x002000000d3c783b */ /* 0x000e280000004200 */
[----:B------:R-:W1:Y:S11]  /*14f0*/  LDSM.16.M88.4 R56, [R6+0x4000] ;  /* 0x004000000638783b */ /* 0x000e760000000200 */
[----:B------:R-:W-:Y:S08]  /*1500*/  @!UPT UIADD3 URZ, URZ, URZ, URZ ;  /* 0x0000003f3f3ff290 */ /* 0x000ff0000fffe03f */
[C---:B0-----:R-:W-:Y:S08]  /*1510*/  HMMA.16816.F32 R68, R60.reuse, R64, R68 ;  /* 0x000000403c44723c */ /* 0x041ff00000001844 */
[----:B-1----:R-:W-:Y:S01]  /*1520*/  HMMA.16816.F32 R52, R60, R56, R52 ;  /* 0x000000383c34723c */ /* 0x002fe20000001834 */
[----:B------:R-:W0:Y:S01]  /*1530*/  LDSM.16.MT88.4 R60, [R13+0x3000] ;  /* 0x003000000d3c783b */ /* 0x000e220000004200 */
[----:B------:R-:W-:-:S04]  /*1540*/  IMAD.WIDE R90, R5, 0x2, R74 ;  /* 0x00000002055a7825 */ /* 0x000fc800078e024a */
[C---:B------:R-:W-:Y:S02]  /*1550*/  IMAD.WIDE R92, R5.reuse, 0x2, R72 ;  /* 0x00000002055c7825 */ /* 0x040fe400078e0248 */
[----:B------:R1:W2:Y:S02]  /*1560*/  LDG.E.U16 R90, [R90.64] ;  /* 0x000000045a5a7981 */ /* 0x0002a4000c1e1500 */
[C---:B------:R-:W-:Y:S02]  /*1570*/  IMAD.WIDE R56, R5.reuse, 0x2, R80 ;  /* 0x0000000205387825 */ /* 0x040fe400078e0250 */
[----:B------:R-:W3:Y:S04]  /*1580*/  LDG.E.U16 R92, [R92.64] ;  /* 0x000000045c5c7981 */ /* 0x000ee8000c1e1500 */
[----:B------:R4:W5:Y:S08]  /*1590*/  LDG.E.U16 R56, [R56.64] ;  /* 0x0000000438387981 */ /* 0x000970000c1e1500 */
[----:B0-----:R-:W-:Y:S07]  /*15a0*/  HMMA.16816.F32 R52, R60, R58, R52 ;  /* 0x0000003a3c34723c */ /* 0x001fee0000001834 */
[----:B------:R-:W-:-:S06]  /*15b0*/  IMAD.WIDE R58, R5, 0x2, R78 ;  /* 0x00000002053a7825 */ /* 0x000fcc00078e024e */
[----:B------:R0:W5:Y:S01]  /*15c0*/  LDG.E.U16 R58, [R58.64] ;  /* 0x000000043a3a7981 */ /* 0x000162000c1e1500 */
[----:B------:R-:W-:Y:S03]  /*15d0*/  HMMA.16816.F32 R68, R60, R66, R68 ;  /* 0x000000423c44723c */ /* 0x000fe60000001844 */
[----:B------:R-:W-:Y:S07]  /*15e0*/  BAR.SYNC.DEFER_BLOCKING 0x0 ;  /* 0x0000000000007b1d */ /* 0x000fee0000010000 */
[----:B------:R-:W-:-:S02]  /*15f0*/  FMUL R60, R52, c[0x0][0x188] ;  /* 0x00006200343c7a20 */ /* 0x000fc40000400000 */
[----:B------:R-:W-:-:S05]  /*1600*/  FMUL R61, R53, c[0x0][0x188] ;  /* 0x00006200353d7a20 */ /* 0x000fca0000400000 */
[----:B------:R-:W-:-:S07]  /*1610*/  FMNMX R61, R60, R61, !PT ;  /* 0x0000003d3c3d7209 */ /* 0x000fce0007800000 */
[----:B------:R-:W-:Y:S02]  /*1620*/  FMUL R62, R68, c[0x0][0x188] ;  /* 0x00006200443e7a20 */ /* 0x000fe40000400000 */
[----:B----4-:R-:W-:-:S03]  /*1630*/  FMUL R57, R69, c[0x0][0x188] ;  /* 0x0000620045397a20 */ /* 0x010fc60000400000 */
[----:B------:R-:W-:Y:S01]  /*1640*/  FMNMX R62, R62, R61, !PT ;  /* 0x0000003d3e3e7209 */ /* 0x000fe20007800000 */
[----:B------:R-:W-:-:S03]  /*1650*/  FMUL R60, R55, c[0x0][0x188] ;  /* 0x00006200373c7a20 */ /* 0x000fc60000400000 */
[----:B------:R-:W-:Y:S01]  /*1660*/  FMNMX R62, R57, R62, !PT ;  /* 0x0000003e393e7209 */ /* 0x000fe20007800000 */
[----:B------:R-:W-:-:S05]  /*1670*/  FMUL R57, R54, c[0x0][0x188] ;  /* 0x0000620036397a20 */ /* 0x000fca0000400000 */
[----:B------:R-:W-:Y:S01]  /*1680*/  FMNMX R60, R57, R60, !PT ;  /* 0x0000003c393c7209 */ /* 0x000fe20007800000 */
[----:B------:R-:W-:Y:S01]  /*1690*/  FMUL R57, R70, c[0x0][0x188] ;  /* 0x0000620046397a20 */ /* 0x000fe20000400000 */
[----:B0-----:R-:W0:Y:S04]  /*16a0*/  SHFL.BFLY PT, R59, R62, 0x2, 0x1f ;  /* 0x0c401f003e3b7f89 */ /* 0x001e2800000e0000 */
[----:B------:R-:W-:Y:S01]  /*16b0*/  FMNMX R60, R57, R60, !PT ;  /* 0x0000003c393c7209 */ /* 0x000fe20007800000 */
[----:B------:R-:W-:-:S05]  /*16c0*/  FMUL R57, R71, c[0x0][0x188] ;  /* 0x0000620047397a20 */ /* 0x000fca0000400000 */
[----:B------:R-:W-:-:S05]  /*16d0*/  FMNMX R57, R57, R60, !PT ;  /* 0x0000003c39397209 */ /* 0x000fca0007800000 */
[----:B------:R-:W4:Y:S01]  /*16e0*/  SHFL.BFLY PT, R64, R57, 0x2, 0x1f ;  /* 0x0c401f0039407f89 */ /* 0x000f2200000e0000 */
[----:B0-----:R-:W-:-:S05]  /*16f0*/  FMNMX R59, R62, R59, !PT ;  /* 0x0000003b3e3b7209 */ /* 0x001fca0007800000 */
[----:B------:R-:W0:Y:S01]  /*1700*/  SHFL.BFLY PT, R60, R59, 0x1, 0x1f ;  /* 0x0c201f003b3c7f89 */ /* 0x000e2200000e0000 */
[----:B----4-:R-:W-:-:S05]  /*1710*/  FMNMX R61, R57, R64, !PT ;  /* 0x00000040393d7209 */ /* 0x010fca0007800000 */
[----:B------:R-:W4:Y:S01]  /*1720*/  SHFL.BFLY PT, R62, R61, 0x1, 0x1f ;  /* 0x0c201f003d3e7f89 */ /* 0x000f2200000e0000 */
[----:B0-----:R-:W-:-:S04]  /*1730*/  FMNMX R60, R59, R60, !PT ;  /* 0x0000003c3b3c7209 */ /* 0x001fc80007800000 */
[----:B------:R-:W-:-:S05]  /*1740*/  FMNMX R64, R60, R77, !PT ;  /* 0x0000004d3c407209 */ /* 0x000fca0007800000 */
[----:B------:R-:W-:-:S04]  /*1750*/  FFMA R52, R52, c[0x0][0x188], -R64 ;  /* 0x0000620034347a23 */ /* 0x000fc80000000840 */
[----:B-1----:R-:W-:Y:S01]  /*1760*/  FMUL R91, R52, 1.4426950216293334961 ;  /* 0x3fb8aa3b345b7820 */ /* 0x002fe20000400000 */
[----:B----4-:R-:W-:Y:S01]  /*1770*/  FMNMX R65, R61, R62, !PT ;  /* 0x0000003e3d417209 */ /* 0x010fe20007800000 */
[----:B------:R-:W-:-:S03]  /*1780*/  FFMA R52, R68, c[0x0][0x188], -R64 ;  /* 0x0000620044347a23 */ /* 0x000fc60000000840 */
[----:B------:R-:W-:Y:S01]  /*1790*/  FMNMX R65, R65, R76, !PT ;  /* 0x0000004c41417209 */ /* 0x000fe20007800000 */
[----:B------:R-:W-:Y:S02]  /*17a0*/  FMUL R52, R52, 1.4426950216293334961 ;  /* 0x3fb8aa3b34347820 */ /* 0x000fe40000400000 */
[--C-:B------:R-:W-:Y:S02]  /*17b0*/  FFMA R69, R69, c[0x0][0x188], -R64.reuse ;  /* 0x0000620045457a23 */ /* 0x100fe40000000840 */
[--C-:B------:R-:W-:Y:S01]  /*17c0*/  FFMA R70, R70, c[0x0][0x188], -R65.reuse ;  /* 0x0000620046467a23 */ /* 0x100fe20000000841 */
[----:B------:R0:W-:Y:S01]  /*17d0*/  MUFU.EX2 R94, R52 ;  /* 0x00000034005e7308 */ /* 0x0001e20000000800 */
[----:B------:R-:W-:Y:S02]  /*17e0*/  FFMA R71, R71, c[0x0][0x188], -R65 ;  /* 0x0000620047477a23 */ /* 0x000fe40000000841 */
[----:B------:R-:W-:Y:S02]  /*17f0*/  FFMA R53, R53, c[0x0][0x188], -R64 ;  /* 0x0000620035357a23 */ /* 0x000fe40000000840 */
[----:B------:R-:W-:-:S02]  /*1800*/  FADD R57, -R64, R77 ;  /* 0x0000004d40397221 */ /* 0x000fc40000000100 */
[--C-:B------:R-:W-:Y:S02]  /*1810*/  FFMA R54, R54, c[0x0][0x188], -R65.reuse ;  /* 0x0000620036367a23 */ /* 0x100fe40000000841 */
[----:B------:R-:W-:Y:S02]  /*1820*/  FFMA R55, R55, c[0x0][0x188], -R65 ;  /* 0x0000620037377a23 */ /* 0x000fe40000000841 */
[----:B0-----:R-:W-:Y:S02]  /*1830*/  FADD R52, -R65, R76 ;  /* 0x0000004c41347221 */ /* 0x001fe40000000100 */
[----:B------:R-:W-:Y:S02]  /*1840*/  FMUL R69, R69, 1.4426950216293334961 ;  /* 0x3fb8aa3b45457820 */ /* 0x000fe40000400000 */
[----:B------:R-:W-:Y:S02]  /*1850*/  FMUL R70, R70, 1.4426950216293334961 ;  /* 0x3fb8aa3b46467820 */ /* 0x000fe40000400000 */
[----:B------:R-:W-:-:S02]  /*1860*/  FMUL R71, R71, 1.4426950216293334961 ;  /* 0x3fb8aa3b47477820 */ /* 0x000fc40000400000 */
[----:B------:R-:W-:Y:S02]  /*1870*/  FMUL R53, R53, 1.4426950216293334961 ;  /* 0x3fb8aa3b35357820 */ /* 0x000fe40000400000 */
[----:B------:R-:W-:Y:S02]  /*1880*/  FMUL R57, R57, 1.4426950216293334961 ;  /* 0x3fb8aa3b39397820 */ /* 0x000fe40000400000 */
[----:B------:R-:W-:Y:S02]  /*1890*/  FMUL R54, R54, 1.4426950216293334961 ;  /* 0x3fb8aa3b36367820 */ /* 0x000fe40000400000 */
[----:B------:R-:W-:Y:S02]  /*18a0*/  FMUL R55, R55, 1.4426950216293334961 ;  /* 0x3fb8aa3b37377820 */ /* 0x000fe40000400000 */
[----:B------:R-:W-:Y:S01]  /*18b0*/  FMUL R52, R52, 1.4426950216293334961 ;  /* 0x3fb8aa3b34347820 */ /* 0x000fe20000400000 */
[----:B------:R-:W-:Y:S08]  /*18c0*/  MUFU.EX2 R91, R91 ;  /* 0x0000005b005b7308 */ /* 0x000ff00000000800 */
[----:B------:R-:W-:Y:S08]  /*18d0*/  MUFU.EX2 R68, R53 ;  /* 0x0000003500447308 */ /* 0x000ff00000000800 */
[----:B------:R-:W-:Y:S08]  /*18e0*/  MUFU.EX2 R69, R69 ;  /* 0x0000004500457308 */ /* 0x000ff00000000800 */
[----:B------:R-:W0:Y:S08]  /*18f0*/  MUFU.EX2 R67, R57 ;  /* 0x0000003900437308 */ /* 0x000e300000000800 */
[----:B------:R-:W-:Y:S08]  /*1900*/  MUFU.EX2 R77, R54 ;  /* 0x00000036004d7308 */ /* 0x000ff00000000800 */
[----:B------:R-:W1:Y:S08]  /*1910*/  MUFU.EX2 R96, R55 ;  /* 0x0000003700607308 */ /* 0x000e700000000800 */
[----:B------:R-:W-:Y:S08]  /*1920*/  MUFU.EX2 R70, R70 ;  /* 0x0000004600467308 */ /* 0x000ff00000000800 */
[----:B------:R4:W0:Y:S08]  /*1930*/  MUFU.EX2 R66, R52 ;  /* 0x0000003400427308 */ /* 0x0008300000000800 */
[----:B------:R-:W0:Y:S01]  /*1940*/  MUFU.EX2 R71, R71 ;  /* 0x0000004700477308 */ /* 0x000e220000000800 */
[----:B--2---:R-:W-:Y:S04]  /*1950*/  STS.U16 [R17+0x4400], R90 ;  /* 0x0044005a11007388 */ /* 0x004fe80000000400 */
[----:B---3--:R-:W-:Y:S04]  /*1960*/  STS.U16 [R17+0x4600], R92 ;  /* 0x0046005c11007388 */ /* 0x008fe80000000400 */
[----:B-----5:R2:W-:Y:S04]  /*1970*/  STS.U16 [R17+0x4000], R56 ;  /* 0x0040003811007388 */ /* 0x0205e80000000400 */
[----:B------:R3:W-:Y:S04]  /*1980*/  STS.U16 [R17+0x4200], R58 ;  /* 0x0042003a11007388 */ /* 0x0007e80000000400 */
[----:B------:R-:W-:Y:S06]  /*1990*/  BAR.SYNC.DEFER_BLOCKING 0x0 ;  /* 0x0000000000007b1d */ /* 0x000fec0000010000 */
[----:B------:R-:W5:Y:S04]  /*19a0*/  LDSM.16.M88.4 R60, [R14+0x4000] ;  /* 0x004000000e3c783b */ /* 0x000f680000000200 */
[----:B----4-:R-:W4:Y:S01]  /*19b0*/  LDSM.16.M88.4 R52, [R14+0x4200] ;  /* 0x004200000e34783b */ /* 0x010f220000000200 */
[C---:B0-----:R-:W-:Y:S01]  /*19c0*/  FMUL R28, R67.reuse, R28 ;  /* 0x0000001c431c7220 */ /* 0x041fe20000400000 */
[----:B--2---:R-:W-:Y:S01]  /*19d0*/  F2FP.PACK_AB R56, R68, R91 ;  /* 0x0000005b4438723e */ /* 0x004fe200000000ff */
[----:B------:R-:W-:Y:S01]  /*19e0*/  FMUL R29, R67, R29 ;  /* 0x0000001d431d7220 */ /* 0x000fe20000400000 */
[----:B-1----:R-:W-:Y:S01]  /*19f0*/  F2FP.PACK_AB R57, R96, R77 ;  /* 0x0000004d6039723e */ /* 0x002fe200000000ff */
[C---:B------:R-:W-:Y:S01]  /*1a00*/  FMUL R30, R66.reuse, R30 ;  /* 0x0000001e421e7220 */ /* 0x040fe20000400000 */
[----:B---3--:R-:W-:Y:S01]  /*1a10*/  F2FP.PACK_AB R58, R69, R94 ;  /* 0x0000005e453a723e */ /* 0x008fe200000000ff */
[----:B------:R-:W-:Y:S01]  /*1a20*/  FMUL R31, R66, R31 ;  /* 0x0000001f421f7220 */ /* 0x000fe20000400000 */
[----:B------:R-:W-:Y:S01]  /*1a30*/  F2FP.PACK_AB R59, R71, R70 ;  /* 0x00000046473b723e */ /* 0x000fe200000000ff */
[----:B------:R-:W-:-:S02]  /*1a40*/  FMUL R20, R67, R20 ;  /* 0x0000001443147220 */ /* 0x000fc40000400000 */
[----:B------:R-:W-:Y:S02]  /*1a50*/  FMUL R21, R67, R21 ;  /* 0x0000001543157220 */ /* 0x000fe40000400000 */
[C---:B------:R-:W-:Y:S02]  /*1a60*/  FMUL R22, R66.reuse, R22 ;  /* 0x0000001642167220 */ /* 0x040fe40000400000 */
[----:B------:R-:W-:Y:S02]  /*1a70*/  FMUL R23, R66, R23 ;  /* 0x0000001742177220 */ /* 0x000fe40000400000 */
[----:B------:R-:W-:Y:S02]  /*1a80*/  FADD R91, R91, R68 ;  /* 0x000000445b5b7221 */ /* 0x000fe40000000000 */
[----:B------:R-:W-:Y:S02]  /*1a90*/  FADD R77, R77, R96 ;  /* 0x000000604d4d7221 */ /* 0x000fe40000000000 */
[----:B------:R-:W-:-:S02]  /*1aa0*/  FADD R94, R94, R91 ;  /* 0x0000005b5e5e7221 */ /* 0x000fc40000000000 */
[----:B------:R-:W-:Y:S02]  /*1ab0*/  FADD R70, R70, R77 ;  /* 0x0000004d46467221 */ /* 0x000fe40000000000 */
[----:B------:R-:W-:Y:S02]  /*1ac0*/  FADD R94, R69, R94 ;  /* 0x0000005e455e7221 */ /* 0x000fe40000000000 */
[----:B------:R-:W-:Y:S01]  /*1ad0*/  FADD R70, R71, R70 ;  /* 0x0000004647467221 */ /* 0x000fe20000000000 */
[C---:B-----5:R-:W-:Y:S08]  /*1ae0*/  HMMA.16816.F32 R28, R56.reuse, R60, R28 ;  /* 0x0000003c381c723c */ /* 0x060ff0000000181c */
[----:B------:R-:W-:Y:S01]  /*1af0*/  HMMA.16816.F32 R20, R56, R62, R20 ;  /* 0x0000003e3814723c */ /* 0x000fe20000001814 */
[----:B------:R-:W-:Y:S04]  /*1b00*/  LDSM.16.M88.4 R60, [R14+0x4400] ;  /* 0x004400000e3c783b */ /* 0x000fe80000000200 */
[----:B------:R-:W0:Y:S04]  /*1b10*/  SHFL.BFLY PT, R69, R94, 0x2, 0x1f ;  /* 0x0c401f005e457f89 */ /* 0x000e2800000e0000 */
[----:B------:R-:W1:Y:S01]  /*1b20*/  SHFL.BFLY PT, R71, R70, 0x2, 0x1f ;  /* 0x0c401f0046477f89 */ /* 0x000e6200000e0000 */
[----:B------:R-:W-:-:S02]  /*1b30*/  FMUL R24, R67, R24 ;  /* 0x0000001843187220 */ /* 0x000fc40000400000 */
[C---:B------:R-:W-:Y:S02]  /*1b40*/  FMUL R25, R67.reuse, R25 ;  /* 0x0000001943197220 */ /* 0x040fe40000400000 */
[C---:B------:R-:W-:Y:S02]  /*1b50*/  FMUL R26, R66.reuse, R26 ;  /* 0x0000001a421a7220 */ /* 0x040fe40000400000 */
[C---:B------:R-:W-:Y:S02]  /*1b60*/  FMUL R27, R66.reuse, R27 ;  /* 0x0000001b421b7220 */ /* 0x040fe40000400000 */
[C---:B------:R-:W-:Y:S02]  /*1b70*/  FMUL R36, R67.reuse, R36 ;  /* 0x0000002443247220 */ /* 0x040fe40000400000 */
[----:B------:R-:W-:Y:S02]  /*1b80*/  FMUL R37, R67, R37 ;  /* 0x0000002543257220 */ /* 0x000fe40000400000 */
[----:B------:R-:W-:-:S02]  /*1b90*/  FMUL R38, R66, R38 ;  /* 0x0000002642267220 */ /* 0x000fc40000400000 */
[----:B------:R-:W-:Y:S01]  /*1ba0*/  FMUL R39, R66, R39 ;  /* 0x0000002742277220 */ /* 0x000fe20000400000 */
[C---:B----4-:R-:W-:Y:S08]  /*1bb0*/  HMMA.16816.F32 R24, R56.reuse, R52, R24 ;  /* 0x000000343818723c */ /* 0x050ff00000001818 */
[----:B------:R-:W-:Y:S01]  /*1bc0*/  HMMA.16816.F32 R36, R56, R54, R36 ;  /* 0x000000363824723c */ /* 0x000fe20000001824 */
[----:B------:R-:W2:Y:S01]  /*1bd0*/  LDSM.16.M88.4 R52, [R14+0x4600] ;  /* 0x004600000e34783b */ /* 0x000ea20000000200 */
[----:B------:R-:W-:-:S02]  /*1be0*/  FMUL R44, R67, R44 ;  /* 0x0000002c432c7220 */ /* 0x000fc40000400000 */
[C---:B------:R-:W-:Y:S02]  /*1bf0*/  FMUL R45, R67.reuse, R45 ;  /* 0x0000002d432d7220 */ /* 0x040fe40000400000 */
[C---:B------:R-:W-:Y:S02]  /*1c00*/  FMUL R46, R66.reuse, R46 ;  /* 0x0000002e422e7220 */ /* 0x040fe40000400000 */
[C---:B------:R-:W-:Y:S02]  /*1c10*/  FMUL R47, R66.reuse, R47 ;  /* 0x0000002f422f7220 */ /* 0x040fe40000400000 */
[C---:B------:R-:W-:Y:S02]  /*1c20*/  FMUL R32, R67.reuse, R32 ;  /* 0x0000002043207220 */ /* 0x040fe40000400000 */
[----:B------:R-:W-:Y:S02]  /*1c30*/  FMUL R33, R67, R33 ;  /* 0x0000002143217220 */ /* 0x000fe40000400000 */
[----:B------:R-:W-:-:S02]  /*1c40*/  FMUL R34, R66, R34 ;  /* 0x0000002242227220 */ /* 0x000fc40000400000 */
[----:B------:R-:W-:Y:S02]  /*1c50*/  FMUL R35, R66, R35 ;  /* 0x0000002342237220 */ /* 0x000fe40000400000 */
[----:B0-----:R-:W-:Y:S02]  /*1c60*/  FADD R69, R94, R69 ;  /* 0x000000455e457221 */ /* 0x001fe40000000000 */
[----:B-1----:R-:W-:Y:S01]  /*1c70*/  FADD R71, R70, R71 ;  /* 0x0000004746477221 */ /* 0x002fe20000000000 */
[C---:B------:R-:W-:Y:S02]  /*1c80*/  HMMA.16816.F32 R44, R56.reuse, R60, R44 ;  /* 0x0000003c382c723c */ /* 0x040fe4000000182c */
[----:B------:R-:W0:Y:S06]  /*1c90*/  SHFL.BFLY PT, R60, R69, 0x1, 0x1f ;  /* 0x0c201f00453c7f89 */ /* 0x000e2c00000e0000 */
[----:B------:R-:W-:Y:S01]  /*1ca0*/  HMMA.16816.F32 R32, R56, R62, R32 ;  /* 0x0000003e3820723c */ /* 0x000fe20000001820 */
[----:B------:R-:W1:Y:S01]  /*1cb0*/  SHFL.BFLY PT, R62, R71, 0x1, 0x1f ;  /* 0x0c201f00473e7f89 */ /* 0x000e6200000e0000 */
[----:B------:R-:W-:Y:S01]  /*1cc0*/  IADD3 R7, R7, 0x10, RZ ;  /* 0x0000001007077810 */ /* 0x000fe20007ffe0ff */
[----:B------:R-:W-:-:S03]  /*1cd0*/  FMUL R40, R67, R40 ;  /* 0x0000002843287220 */ /* 0x000fc60000400000 */
[----:B------:R-:W-:Y:S01]  /*1ce0*/  ISETP.GE.AND P0, PT, R7, c[0x0][0x1d0], PT ;  /* 0x0000740007007a0c */ /* 0x000fe20003f06270 */
[C---:B------:R-:W-:Y:S02]  /*1cf0*/  FMUL R41, R67.reuse, R41 ;  /* 0x0000002943297220 */ /* 0x040fe40000400000 */
[C---:B------:R-:W-:Y:S02]  /*1d00*/  FMUL R42, R66.reuse, R42 ;  /* 0x0000002a422a7220 */ /* 0x040fe40000400000 */
[C---:B------:R-:W-:Y:S02]  /*1d10*/  FMUL R43, R66.reuse, R43 ;  /* 0x0000002b422b7220 */ /* 0x040fe40000400000 */
[C---:B------:R-:W-:Y:S02]  /*1d20*/  FMUL R48, R67.reuse, R48 ;  /* 0x0000003043307220 */ /* 0x040fe40000400000 */
[----:B------:R-:W-:Y:S02]  /*1d30*/  FMUL R49, R67, R49 ;  /* 0x0000003143317220 */ /* 0x000fe40000400000 */
[----:B------:R-:W-:-:S02]  /*1d40*/  FMUL R50, R66, R50 ;  /* 0x0000003242327220 */ /* 0x000fc40000400000 */
[----:B------:R-:W-:Y:S01]  /*1d50*/  FMUL R51, R66, R51 ;  /* 0x0000003342337220 */ /* 0x000fe20000400000 */
[----:B--2---:R-:W-:Y:S01]  /*1d60*/  HMMA.16816.F32 R40, R56, R52, R40 ;  /* 0x000000343828723c */ /* 0x004fe20000001828 */
[----:B0-----:R-:W-:Y:S02]  /*1d70*/  FADD R60, R69, R60 ;  /* 0x0000003c453c7221 */ /* 0x001fe40000000000 */
[----:B-1----:R-:W-:-:S04]  /*1d80*/  FADD R62, R71, R62 ;  /* 0x0000003e473e7221 */ /* 0x002fc80000000000 */
[----:B------:R-:W-:Y:S01]  /*1d90*/  IMAD.MOV.U32 R52, RZ, RZ, 0x10 ;  /* 0x00000010ff347424 */ /* 0x000fe200078e00ff */
[----:B------:R-:W-:Y:S01]  /*1da0*/  HMMA.16816.F32 R48, R56, R54, R48 ;  /* 0x000000363830723c */ /* 0x000fe20000001830 */
[----:B------:R-:W-:Y:S01]  /*1db0*/  FFMA R8, R67, R8, R60 ;  /* 0x0000000843087223 */ /* 0x000fe2000000003c */
[----:B------:R-:W-:Y:S01]  /*1dc0*/  MOV R76, R65 ;  /* 0x00000041004c7202 */ /* 0x000fe20000000f00 */
[C---:B------:R-:W-:Y:S02]  /*1dd0*/  IMAD R5, R52.reuse, c[0x0][0x1b4], R5 ;  /* 0x00006d0034057a24 */ /* 0x040fe400078e0205 */
[----:B------:R-:W-:Y:S02]  /*1de0*/  IMAD R15, R52, c[0x0][0x1a4], R15 ;  /* 0x00006900340f7a24 */ /* 0x000fe400078e020f */
[----:B------:R-:W-:Y:S02]  /*1df0*/  FFMA R19, R66, R19, R62 ;  /* 0x0000001342137223 */ /* 0x000fe4000000003e */
[----:B------:R-:W-:Y:S01]  /*1e00*/  IMAD.MOV.U32 R77, RZ, RZ, R64 ;  /* 0x000000ffff4d7224 */ /* 0x000fe200078e0040 */
[----:B------:R-:W-:Y:S05]  /*1e10*/  @!P0 BRA `(.L_x_1) ;  /* 0xfffff54000008947 */ /* 0x000fea000383ffff */
.L_x_0:
[----:B------:R-:W-:Y:S01]  /*1e20*/  SHF.R.U32.HI R13, RZ, 0x1, R0 ;  /* 0x00000001ff0d7819 */ /* 0x000fe20000011600 */
[C---:B------:R-:W-:Y:S01]  /*1e30*/  IMAD.SHL.U32 R7, R0.reuse, 0x8, RZ ;  /* 0x0000000800077824 */ /* 0x040fe200078e00ff */
[C---:B------:R-:W-:Y:S01]  /*1e40*/  SHF.L.U32 R6, R0.reuse, 0x9, RZ ;  /* 0x0000000900067819 */ /* 0x040fe200000006ff */
[----:B------:R-:W-:Y:S01]  /*1e50*/  IMAD.SHL.U32 R12, R0, 0x4, RZ ;  /* 0x00000004000c7824 */ /* 0x000fe200078e00ff */
[----:B------:R-:W-:Y:S01]  /*1e60*/  LOP3.LUT R14, R13, 0x4, RZ, 0xc0, !PT ;  /* 0x000000040d0e7812 */ /* 0x000fe200078ec0ff */
[----:B------:R-:W-:Y:S01]  /*1e70*/  IMAD.MOV.U32 R5, RZ, RZ, R24 ;  /* 0x000000ffff057224 */ /* 0x000fe200078e0018 */
[C---:B------:R-:W-:Y:S01]  /*1e80*/  LOP3.LUT R24, R7.reuse, 0x38, RZ, 0xc0, !PT ;  /* 0x0000003807187812 */ /* 0x040fe200078ec0ff */
[----:B------:R-:W-:Y:S01]  /*1e90*/  IMAD.MOV.U32 R61, RZ, RZ, R37 ;  /* 0x000000ffff3d7224 */ /* 0x000fe200078e0025 */
[----:B------:R-:W-:Y:S01]  /*1ea0*/  LOP3.LUT R13, R12, 0x1c0, RZ, 0xc0, !PT ;  /* 0x000001c00c0d7812 */ /* 0x000fe200078ec0ff */
[----:B------:R-:W-:Y:S01]  /*1eb0*/  IMAD.MOV.U32 R75, RZ, RZ, R30 ;  /* 0x000000ffff4b7224 */ /* 0x000fe200078e001e */
[----:B------:R-:W-:Y:S01]  /*1ec0*/  LOP3.LUT R6, R6, 0x3000, RZ, 0xc0, !PT ;  /* 0x0000300006067812 */ /* 0x000fe200078ec0ff */
[----:B------:R-:W-:Y:S01]  /*1ed0*/  IMAD.MOV.U32 R73, RZ, RZ, R31 ;  /* 0x000000ffff497224 */ /* 0x000fe200078e001f */
[----:B------:R-:W-:Y:S01]  /*1ee0*/  LOP3.LUT R7, R7, 0x700, RZ, 0xc0, !PT ;  /* 0x0000070007077812 */ /* 0x000fe200078ec0ff */
[----:B------:R-:W-:Y:S01]  /*1ef0*/  IMAD.MOV.U32 R69, RZ, RZ, R26 ;  /* 0x000000ffff457224 */ /* 0x000fe200078e001a */
[----:B------:R-:W-:Y:S01]  /*1f00*/  IADD3 R24, R14, R24, R13 ;  /* 0x000000180e187210 */ /* 0x000fe20007ffe00d */
[----:B------:R-:W-:Y:S01]  /*1f10*/  IMAD.SHL.U32 R14, R0, 0x800, RZ ;  /* 0x00000800000e7824 */ /* 0x000fe200078e00ff */
[----:B------:R-:W-:Y:S01]  /*1f20*/  LOP3.LUT R13, R6, 0x60, R11, 0xf8, !PT ;  /* 0x00000060060d7812 */ /* 0x000fe200078ef80b */
[----:B------:R-:W-:Y:S01]  /*1f30*/  IMAD R6, R2, c[0x0][0x1c0], RZ ;  /* 0x0000700002067a24 */ /* 0x000fe200078e02ff */
[----:B------:R-:W-:Y:S01]  /*1f40*/  LOP3.LUT R12, R7, 0x70, R12, 0xf8, !PT ;  /* 0x00000070070c7812 */ /* 0x000fe200078ef80c */
[----:B------:R-:W-:Y:S01]  /*1f50*/  IMAD R7, R3, c[0x0][0x1c4], RZ ;  /* 0x0000710003077a24 */ /* 0x000fe200078e02ff */
[----:B------:R-:W-:Y:S01]  /*1f60*/  FSETP.GT.AND P1, PT, |R19|, 8.50705917302346158658e+37, PT ;  /* 0x7e8000001300780b */ /* 0x000fe20003f24200 */
[----:B------:R-:W-:Y:S01]  /*1f70*/  IMAD.MOV.U32 R57, RZ, RZ, R39 ;  /* 0x000000ffff397224 */ /* 0x000fe200078e0027 */
[----:B------:R-:W-:Y:S01]  /*1f80*/  LOP3.LUT P0, RZ, R0, 0x80, RZ, 0xc0, !PT ;  /* 0x0000008000ff7812 */ /* 0x000fe2000780c0ff */
[----:B------:R-:W-:Y:S01]  /*1f90*/  IMAD.SHL.U32 R11, R7, 0x2, RZ ;  /* 0x00000002070b7824 */ /* 0x000fe200078e00ff */
[C---:B------:R-:W-:Y:S01]  /*1fa0*/  SHF.L.U32 R0, R6.reuse, 0x1, RZ ;  /* 0x0000000106007819 */ /* 0x040fe200000006ff */
[----:B------:R-:W-:Y:S01]  /*1fb0*/  IMAD.HI R6, R6, 0x2, RZ ;  /* 0x0000000206067827 */ /* 0x000fe200078e02ff */
[----:B------:R-:W-:Y:S01]  /*1fc0*/  FSETP.GEU.AND P5, PT, |R19|, 1.175494350822287508e-38, PT ;  /* 0x008000001300780b */ /* 0x000fe20003fae200 */
[----:B------:R-:W-:Y:S01]  /*1fd0*/  BAR.SYNC.DEFER_BLOCKING 0x0 ;  /* 0x0000000000007b1d */ /* 0x000fe20000010000 */
[----:B------:R-:W-:Y:S01]  /*1fe0*/  IADD3 R0, P2, P3, R11, c[0x0][0x178], R0 ;  /* 0x00005e000b007a10 */ /* 0x000fe20007b5e000 */
[C---:B------:R-:W-:Y:S01]  /*1ff0*/  FMUL R11, R19.reuse, 8388608 ;  /* 0x4b000000130b7820 */ /* 0x040fe20000400000 */
[----:B------:R-:W-:Y:S01]  /*2000*/  FSETP.GEU.AND P4, PT, R19, 1.175494350822287508e-38, PT ;  /* 0x008000001300780b */ /* 0x000fe20003f8e000 */
[----:B------:R-:W-:Y:S01]  /*2010*/  IMAD.HI R7, R7, 0x2, RZ ;  /* 0x0000000207077827 */ /* 0x000fe200078e02ff */
[----:B------:R-:W-:-:S02]  /*2020*/  MOV R77, R8 ;  /* 0x00000008004d7202 */ /* 0x000fc40000000f00 */
[----:B------:R-:W-:Y:S01]  /*2030*/  FSEL R11, R11, R19, !P4 ;  /* 0x000000130b0b7208 */ /* 0x000fe20006000000 */
[----:B------:R-:W-:Y:S01]  /*2040*/  @P1 FMUL R19, R19, 0.25 ;  /* 0x3e80000013131820 */ /* 0x000fe20000400000 */
[----:B------:R-:W-:Y:S01]  /*2050*/  MOV R71, R23 ;  /* 0x0000001700477202 */ /* 0x000fe20000000f00 */
[----:B------:R-:W-:Y:S01]  /*2060*/  IMAD.MOV.U32 R37, RZ, RZ, R46 ;  /* 0x000000ffff257224 */ /* 0x000fe200078e002e */
[----:B------:R-:W-:Y:S01]  /*2070*/  MOV R67, R27 ;  /* 0x0000001b00437202 */ /* 0x000fe20000000f00 */
[----:B------:R-:W-:Y:S01]  /*2080*/  IMAD.MOV.U32 R23, RZ, RZ, R34 ;  /* 0x000000ffff177224 */ /* 0x000fe200078e0022 */
[----:B------:R-:W-:Y:S01]  /*2090*/  MOV R59, R38 ;  /* 0x00000026003b7202 */ /* 0x000fe20000000f00 */
[----:B------:R-:W-:Y:S01]  /*20a0*/  @!P5 FMUL R19, R19, 16777216 ;  /* 0x4b8000001313d820 */ /* 0x000fe20000400000 */
[----:B------:R-:W-:Y:S01]  /*20b0*/  IADD3.X R8, R7, c[0x0][0x17c], R6, P2, P3 ;  /* 0x00005f0007087a10 */ /* 0x000fe200017e6406 */
[----:B------:R-:W-:Y:S01]  /*20c0*/  @P1 FMUL R51, R51, 0.25 ;  /* 0x3e80000033331820 */ /* 0x000fe20000400000 */
[----:B------:R-:W-:Y:S01]  /*20d0*/  FSETP.GT.AND P2, PT, |R77|, 8.50705917302346158658e+37, PT ;  /* 0x7e8000004d00780b */ /* 0x000fe20003f44200 */
[----:B------:R-:W-:Y:S01]  /*20e0*/  @P1 FMUL R50, R50, 0.25 ;  /* 0x3e80000032321820 */ /* 0x000fe20000400000 */
[----:B------:R-:W0:Y:S01]  /*20f0*/  MUFU.RCP R6, R19 ;  /* 0x0000001300067308 */ /* 0x000e220000001000 */
[----:B------:R-:W-:Y:S01]  /*2100*/  @P1 FMUL R43, R43, 0.25 ;  /* 0x3e8000002b2b1820 */ /* 0x000fe20000400000 */
[----:B------:R-:W-:Y:S01]  /*2110*/  FSETP.GEU.AND P3, PT, R77, 1.175494350822287508e-38, PT ;  /* 0x008000004d00780b */ /* 0x000fe20003f6e000 */
[----:B------:R-:W-:Y:S01]  /*2120*/  @P1 FMUL R42, R42, 0.25 ;  /* 0x3e8000002a2a1820 */ /* 0x000fe20000400000 */
[----:B------:R-:W-:Y:S01]  /*2130*/  LOP3.LUT R14, R14, 0x3000, RZ, 0xc0, !PT ;  /* 0x000030000e0e7812 */ /* 0x000fe200078ec0ff */
[----:B------:R-:W-:Y:S01]  /*2140*/  @P1 FMUL R35, R35, 0.25 ;  /* 0x3e80000023231820 */ /* 0x000fe20000400000 */
[----:B------:R-:W-:Y:S01]  /*2150*/  MOV R39, R33 ;  /* 0x0000002100277202 */ /* 0x000fe20000000f00 */
[----:B------:R-:W-:Y:S01]  /*2160*/  @P1 FMUL R23, R23, 0.25 ;  /* 0x3e80000017171820 */ /* 0x000fe20000400000 */
[----:B------:R-:W-:Y:S01]  /*2170*/  MOV R17, R41 ;  /* 0x0000002900117202 */ /* 0x000fe20000000f00 */
[----:B------:R-:W-:Y:S01]  /*2180*/  @P1 FMUL R47, R47, 0.25 ;  /* 0x3e8000002f2f1820 */ /* 0x000fe20000400000 */
[----:B------:R-:W-:Y:S01]  /*2190*/  LOP3.LUT R46, R13, R12, RZ, 0x3c, !PT ;  /* 0x0000000c0d2e7212 */ /* 0x000fe200078e3cff */
[----:B------:R-:W-:Y:S01]  /*21a0*/  @P1 FMUL R37, R37, 0.25 ;  /* 0x3e80000025251820 */ /* 0x000fe20000400000 */
[----:B------:R-:W-:Y:S01]  /*21b0*/  MOV R53, R45 ;  /* 0x0000002d00357202 */ /* 0x000fe20000000f00 */
[----:B------:R-:W-:Y:S01]  /*21c0*/  @P1 FMUL R57, R57, 0.25 ;  /* 0x3e80000039391820 */ /* 0x000fe20000400000 */
[----:B------:R-:W-:Y:S01]  /*21d0*/  LOP3.LUT R10, R10, 0x1f8, RZ, 0xc0, !PT ;  /* 0x000001f80a0a7812 */ /* 0x000fe200078ec0ff */
[----:B------:R-:W-:-:S02]  /*21e0*/  @P1 FMUL R59, R59, 0.25 ;  /* 0x3e8000003b3b1820 */ /* 0x000fc40000400000 */
[----:B------:R-:W-:Y:S02]  /*21f0*/  @P1 FMUL R67, R67, 0.25 ;  /* 0x3e80000043431820 */ /* 0x000fe40000400000 */
[----:B------:R-:W-:Y:S02]  /*2200*/  @P1 FMUL R69, R69, 0.25 ;  /* 0x3e80000045451820 */ /* 0x000fe40000400000 */
[----:B------:R-:W-:Y:S02]  /*2210*/  @P1 FMUL R71, R71, 0.25 ;  /* 0x3e80000047471820 */ /* 0x000fe40000400000 */
[----:B------:R-:W-:Y:S02]  /*2220*/  @P1 FMUL R22, R22, 0.25 ;  /* 0x3e80000016161820 */ /* 0x000fe40000400000 */
[----:B------:R-:W-:Y:S02]  /*2230*/  @P1 FMUL R73, R73, 0.25 ;  /* 0x3e80000049491820 */ /* 0x000fe40000400000 */
[----:B------:R-:W-:Y:S01]  /*2240*/  @P1 FMUL R75, R75, 0.25 ;  /* 0x3e8000004b4b1820 */ /* 0x000fe20000400000 */
[C---:B------:R-:W-:Y:S01]  /*2250*/  FSETP.GEU.AND P1, PT, |R77|.reuse, 1.175494350822287508e-38, PT ;  /* 0x008000004d00780b */ /* 0x040fe20003f2e200 */
[----:B------:R-:W-:-:S02]  /*2260*/  FMUL R26, R77, 8388608 ;  /* 0x4b0000004d1a7820 */ /* 0x000fc40000400000 */
[----:B------:R-:W-:Y:S02]  /*2270*/  @!P5 FMUL R43, R43, 16777216 ;  /* 0x4b8000002b2bd820 */ /* 0x000fe40000400000 */
[----:B------:R-:W-:Y:S01]  /*2280*/  @!P5 FMUL R42, R42, 16777216 ;  /* 0x4b8000002a2ad820 */ /* 0x000fe20000400000 */
[----:B------:R-:W-:Y:S01]  /*2290*/  FSEL R26, R26, R77, !P3 ;  /* 0x0000004d1a1a7208 */ /* 0x000fe20005800000 */
[----:B------:R-:W-:Y:S02]  /*22a0*/  @P2 FMUL R77, R77, 0.25 ;  /* 0x3e8000004d4d2820 */ /* 0x000fe40000400000 */
[----:B------:R-:W-:Y:S02]  /*22b0*/  @!P5 FMUL R37, R37, 16777216 ;  /* 0x4b8000002525d820 */ /* 0x000fe40000400000 */
[----:B------:R-:W-:Y:S02]  /*22c0*/  @!P5 FMUL R51, R51, 16777216 ;  /* 0x4b8000003333d820 */ /* 0x000fe40000400000 */
[----:B------:R-:W-:-:S02]  /*22d0*/  @!P5 FMUL R50, R50, 16777216 ;  /* 0x4b8000003232d820 */ /* 0x000fc40000400000 */
[----:B------:R-:W-:Y:S02]  /*22e0*/  @!P5 FMUL R35, R35, 16777216 ;  /* 0x4b8000002323d820 */ /* 0x000fe40000400000 */
[----:B------:R-:W-:Y:S02]  /*22f0*/  @!P5 FMUL R23, R23, 16777216 ;  /* 0x4b8000001717d820 */ /* 0x000fe40000400000 */
[----:B------:R-:W-:Y:S02]  /*2300*/  @!P5 FMUL R47, R47, 16777216 ;  /* 0x4b8000002f2fd820 */ /* 0x000fe40000400000 */
        /* <DEDUP_REMOVED lines=9> */
[----:B------:R-:W-:Y:S02]  /*23a0*/  IMAD.MOV.U32 R55, RZ, RZ, R44 ;  /* 0x000000ffff377224 */ /* 0x000fe400078e002c */
[----:B------:R-:W-:Y:S02]  /*23b0*/  IMAD.MOV.U32 R33, RZ, RZ, R40 ;  /* 0x000000ffff217224 */ /* 0x000fe400078e0028 */
[----:B------:R-:W-:Y:S02]  /*23c0*/  IMAD R9, R9, 0x10, R14 ;  /* 0x0000001009097824 */ /* 0x000fe400078e020e */
[C---:B0-----:R-:W-:Y:S02]  /*23d0*/  FMUL R34, R6.reuse, R43 ;  /* 0x0000002b06227220 */ /* 0x041fe40000400000 */
[C---:B------:R-:W-:Y:S02]  /*23e0*/  FMUL R30, R6.reuse, R42 ;  /* 0x0000002a061e7220 */ /* 0x040fe40000400000 */
[----:B------:R-:W-:-:S02]  /*23f0*/  FMUL R7, R6, R37 ;  /* 0x0000002506077220 */ /* 0x000fc40000400000 */
[C---:B------:R-:W-:Y:S02]  /*2400*/  FMUL R31, R6.reuse, R51 ;  /* 0x00000033061f7220 */ /* 0x040fe40000400000 */
[C---:B------:R-:W-:Y:S02]  /*2410*/  FMUL R15, R6.reuse, R50 ;  /* 0x00000032060f7220 */ /* 0x040fe40000400000 */
[C---:B------:R-:W-:Y:S01]  /*2420*/  FMUL R27, R6.reuse, R35 ;  /* 0x00000023061b7220 */ /* 0x040fe20000400000 */
[----:B------:R-:W-:Y:S01]  /*2430*/  F2FP.PACK_AB R31, R31, R34 ;  /* 0x000000221f1f723e */ /* 0x000fe200000000ff */
[C---:B------:R-:W-:Y:S01]  /*2440*/  FMUL R14, R6.reuse, R23 ;  /* 0x00000017060e7220 */ /* 0x040fe20000400000 */
[----:B------:R-:W-:Y:S01]  /*2450*/  F2FP.PACK_AB R15, R15, R30 ;  /* 0x0000001e0f0f723e */ /* 0x000fe200000000ff */
[C---:B------:R-:W-:Y:S02]  /*2460*/  FMUL R38, R6.reuse, R47 ;  /* 0x0000002f06267220 */ /* 0x040fe40000400000 */
[----:B------:R-:W-:Y:S01]  /*2470*/  FMUL R37, R6, R57 ;  /* 0x0000003906257220 */ /* 0x000fe20000400000 */
[----:B------:R-:W-:Y:S01]  /*2480*/  F2FP.PACK_AB R14, R14, R7 ;  /* 0x000000070e0e723e */ /* 0x000fe200000000ff */
[C---:B------:R-:W-:Y:S01]  /*2490*/  FMUL R13, R6.reuse, R59 ;  /* 0x0000003b060d7220 */ /* 0x040fe20000400000 */
[----:B------:R-:W-:Y:S01]  /*24a0*/  F2FP.PACK_AB R30, R27, R38 ;  /* 0x000000261b1e723e */ /* 0x000fe200000000ff */
[----:B------:R-:W-:-:S02]  /*24b0*/  FMUL R40, R6, R67 ;  /* 0x0000004306287220 */ /* 0x000fc40000400000 */
[C---:B------:R-:W-:Y:S02]  /*24c0*/  FMUL R42, R6.reuse, R69 ;  /* 0x00000045062a7220 */ /* 0x040fe40000400000 */
[C---:B------:R-:W-:Y:S02]  /*24d0*/  FMUL R41, R6.reuse, R71 ;  /* 0x0000004706297220 */ /* 0x040fe40000400000 */
[C---:B------:R-:W-:Y:S01]  /*24e0*/  FMUL R12, R6.reuse, R22 ;  /* 0x00000016060c7220 */ /* 0x040fe20000400000 */
[----:B------:R-:W-:Y:S01]  /*24f0*/  F2FP.PACK_AB R13, R13, R42 ;  /* 0x0000002a0d0d723e */ /* 0x000fe200000000ff */
[C---:B------:R-:W-:Y:S02]  /*2500*/  FMUL R44, R6.reuse, R73 ;  /* 0x00000049062c7220 */ /* 0x040fe40000400000 */
[----:B------:R-:W-:Y:S02]  /*2510*/  FMUL R43, R6, R75 ;  /* 0x0000004b062b7220 */ /* 0x000fe40000400000 */
[----:B------:R-:W0:Y:S01]  /*2520*/  MUFU.RCP R6, R77 ;  /* 0x0000004d00067308 */ /* 0x000e220000001000 */
[----:B------:R-:W-:-:S02]  /*2530*/  IMAD.MOV.U32 R45, RZ, RZ, R32 ;  /* 0x000000ffff2d7224 */ /* 0x000fc400078e0020 */
[----:B------:R-:W-:Y:S01]  /*2540*/  IMAD.MOV.U32 R63, RZ, RZ, R36 ;  /* 0x000000ffff3f7224 */ /* 0x000fe200078e0024 */
[----:B------:R-:W-:Y:S01]  /*2550*/  F2FP.PACK_AB R12, R12, R43 ;  /* 0x0000002b0c0c723e */ /* 0x000fe200000000ff */
[----:B------:R-:W-:Y:S02]  /*2560*/  @P2 FMUL R45, R45, 0.25 ;  /* 0x3e8000002d2d2820 */ /* 0x000fe40000400000 */
[----:B------:R-:W-:Y:S02]  /*2570*/  @P2 FMUL R17, R17, 0.25 ;  /* 0x3e80000011112820 */ /* 0x000fe40000400000 */
[----:B------:R-:W-:Y:S01]  /*2580*/  @P2 FMUL R33, R33, 0.25 ;  /* 0x3e80000021212820 */ /* 0x000fe20000400000 */
[----:B------:R-:W-:Y:S01]  /*2590*/  STS.128 [R46+0x80], R12 ;  /* 0x0000800c2e007388 */ /* 0x000fe20000000c00 */
[----:B------:R-:W-:Y:S02]  /*25a0*/  @P2 FMUL R39, R39, 0.25 ;  /* 0x3e80000027272820 */ /* 0x000fe40000400000 */
[----:B------:R-:W-:-:S02]  /*25b0*/  @P2 FMUL R20, R20, 0.25 ;  /* 0x3e80000014142820 */ /* 0x000fc40000400000 */
[----:B------:R-:W-:Y:S02]  /*25c0*/  @P2 FMUL R28, R28, 0.25 ;  /* 0x3e8000001c1c2820 */ /* 0x000fe40000400000 */
[----:B------:R-:W-:Y:S02]  /*25d0*/  @P2 FMUL R49, R49, 0.25 ;  /* 0x3e80000031312820 */ /* 0x000fe40000400000 */
[----:B------:R-:W-:Y:S02]  /*25e0*/  @P2 FMUL R48, R48, 0.25 ;  /* 0x3e80000030302820 */ /* 0x000fe40000400000 */
[----:B------:R-:W-:Y:S02]  /*25f0*/  @P2 FMUL R53, R53, 0.25 ;  /* 0x3e80000035352820 */ /* 0x000fe40000400000 */
[----:B------:R-:W-:Y:S02]  /*2600*/  @P2 FMUL R55, R55, 0.25 ;  /* 0x3e80000037372820 */ /* 0x000fe40000400000 */
[----:B------:R-:W-:-:S02]  /*2610*/  @P2 FMUL R61, R61, 0.25 ;  /* 0x3e8000003d3d2820 */ /* 0x000fc40000400000 */
[----:B------:R-:W-:Y:S02]  /*2620*/  @P2 FMUL R63, R63, 0.25 ;  /* 0x3e8000003f3f2820 */ /* 0x000fe40000400000 */
[----:B------:R-:W-:Y:S02]  /*2630*/  @P2 FMUL R5, R5, 0.25 ;  /* 0x3e80000005052820 */ /* 0x000fe40000400000 */
[----:B------:R-:W-:Y:S02]  /*2640*/  @P2 FMUL R21, R21, 0.25 ;  /* 0x3e80000015152820 */ /* 0x000fe40000400000 */
[----:B------:R-:W-:Y:S02]  /*2650*/  @P2 FMUL R29, R29, 0.25 ;  /* 0x3e8000001d1d2820 */ /* 0x000fe40000400000 */
[----:B------:R-:W-:Y:S01]  /*2660*/  @P2 FMUL R25, R25, 0.25 ;  /* 0x3e80000019192820 */ /* 0x000fe20000400000 */
[----:B------:R-:W-:Y:S01]  /*2670*/  ISETP.GE.U32.AND P2, PT, R11, 0x7f800000, PT ;  /* 0x7f8000000b00780c */ /* 0x000fe20003f46070 */
        /* <DEDUP_REMOVED lines=15> */
[----:B------:R-:W-:Y:S01]  /*2770*/  @!P1 FMUL R25, R25, 16777216 ;  /* 0x4b80000019199820 */ /* 0x000fe20000400000 */
[----:B------:R-:W-:Y:S01]  /*2780*/  FSETP.NEU.AND P1, PT, R26, RZ, PT ;  /* 0x000000ff1a00720b */ /* 0x000fe20003f2d000 */
[C---:B0-----:R-:W-:Y:S02]  /*2790*/  FMUL R18, R6.reuse, R45 ;  /* 0x0000002d06127220 */ /* 0x041fe40000400000 */
[C---:B------:R-:W-:Y:S02]  /*27a0*/  FMUL R32, R6.reuse, R17 ;  /* 0x0000001106207220 */ /* 0x040fe40000400000 */
[----:B------:R-:W-:-:S02]  /*27b0*/  FMUL R36, R6, R33 ;  /* 0x0000002106247220 */ /* 0x000fc40000400000 */
[C---:B------:R-:W-:Y:S02]  /*27c0*/  FMUL R22, R6.reuse, R39 ;  /* 0x0000002706167220 */ /* 0x040fe40000400000 */
[C---:B------:R-:W-:Y:S02]  /*27d0*/  FMUL R16, R6.reuse, R20 ;  /* 0x0000001406107220 */ /* 0x040fe40000400000 */
[C---:B------:R-:W-:Y:S02]  /*27e0*/  FMUL R45, R6.reuse, R28 ;  /* 0x0000001c062d7220 */ /* 0x040fe40000400000 */
[C---:B------:R-:W-:Y:S02]  /*27f0*/  FMUL R23, R6.reuse, R49 ;  /* 0x0000003106177220 */ /* 0x040fe40000400000 */
[----:B------:R-:W-:Y:S01]  /*2800*/  FMUL R19, R6, R48 ;  /* 0x0000003006137220 */ /* 0x000fe20000400000 */
[----:B------:R-:W-:Y:S01]  /*2810*/  F2FP.PACK_AB R16, R16, R45 ;  /* 0x0000002d1010723e */ /* 0x000fe200000000ff */
[C---:B------:R-:W-:Y:S01]  /*2820*/  FMUL R33, R6.reuse, R53 ;  /* 0x0000003506217220 */ /* 0x040fe20000400000 */
[----:B------:R-:W-:Y:S01]  /*2830*/  F2FP.PACK_AB R23, R23, R32 ;  /* 0x000000201717723e */ /* 0x000fe200000000ff */
[C---:B------:R-:W-:Y:S01]  /*2840*/  FMUL R35, R6.reuse, R55 ;  /* 0x0000003706237220 */ /* 0x040fe20000400000 */
[----:B------:R-:W-:Y:S01]  /*2850*/  F2FP.PACK_AB R19, R19, R36 ;  /* 0x000000241313723e */ /* 0x000fe200000000ff */
[C---:B------:R-:W-:Y:S01]  /*2860*/  FMUL R39, R6.reuse, R61 ;  /* 0x0000003d06277220 */ /* 0x040fe20000400000 */
[----:B------:R-:W-:Y:S01]  /*2870*/  MOV R36, 0x3dc6b27f ;  /* 0x3dc6b27f00247802 */ /* 0x000fe20000000f00 */
[----:B------:R-:W-:Y:S01]  /*2880*/  FMUL R21, R6, R21 ;  /* 0x0000001506157220 */ /* 0x000fe20000400000 */
[----:B------:R-:W-:Y:S01]  /*2890*/  F2FP.PACK_AB R18, R18, R35 ;  /* 0x000000231212723e */ /* 0x000fe200000000ff */
[----:B------:R-:W-:Y:S01]  /*28a0*/  FMUL R20, R6, R29 ;  /* 0x0000001d06147220 */ /* 0x000fe20000400000 */
[----:B------:R-:W-:Y:S01]  /*28b0*/  F2FP.PACK_AB R22, R22, R33 ;  /* 0x000000211616723e */ /* 0x000fe200000000ff */
[C---:B------:R-:W-:Y:S01]  /*28c0*/  FMUL R17, R6.reuse, R63 ;  /* 0x0000003f06117220 */ /* 0x040fe20000400000 */
[----:B------:R-:W-:Y:S01]  /*28d0*/  F2FP.PACK_AB R29, R37, R40 ;  /* 0x00000028251d723e */ /* 0x000fe200000000ff */
[----:B------:R-:W-:Y:S01]  /*28e0*/  FMUL R28, R6, R5 ;  /* 0x00000005061c7220 */ /* 0x000fe20000400000 */
[----:B------:R-:W-:Y:S01]  /*28f0*/  IADD3 R5, R26, -0x3f3504f3, RZ ;  /* 0xc0cafb0d1a057810 */ /* 0x000fe20007ffe0ff */
[----:B------:R-:W-:Y:S01]  /*2900*/  FMUL R6, R6, R25 ;  /* 0x0000001906067220 */ /* 0x000fe20000400000 */
[----:B------:R-:W-:Y:S01]  /*2910*/  F2FP.PACK_AB R20, R21, R20 ;  /* 0x000000141514723e */ /* 0x000fe200000000ff */
[----:B------:R-:W-:Y:S01]  /*2920*/  IMAD R35, R4, c[0x0][0x1c8], RZ ;  /* 0x0000720004237a24 */ /* 0x000fe200078e02ff */
[----:B------:R-:W-:Y:S01]  /*2930*/  LOP3.LUT R5, R5, 0xff800000, RZ, 0xc0, !PT ;  /* 0xff80000005057812 */ /* 0x000fe200078ec0ff */
[----:B------:R-:W-:Y:S01]  /*2940*/  IMAD.MOV.U32 R25, RZ, RZ, c[0x0][0x1c8] ;  /* 0x00007200ff197624 */ /* 0x000fe200078e00ff */
[----:B------:R-:W-:-:S02]  /*2950*/  F2FP.PACK_AB R21, R39, R6 ;  /* 0x000000062715723e */ /* 0x000fc400000000ff */
[----:B------:R-:W-:Y:S02]  /*2960*/  IADD3 R6, R11, -0x3f3504f3, RZ ;  /* 0xc0cafb0d0b067810 */ /* 0x000fe40007ffe0ff */
[C---:B------:R-:W-:Y:S01]  /*2970*/  LEA R37, R25.reuse, R35, 0x1 ;  /* 0x0000002319257211 */ /* 0x040fe200078e08ff */
[----:B------:R0:W-:Y:S01]  /*2980*/  STS.128 [R46+0x800], R20 ;  /* 0x000800142e007388 */ /* 0x0001e20000000c00 */
[----:B------:R-:W-:Y:S02]  /*2990*/  LOP3.LUT R32, R6, 0xff800000, RZ, 0xc0, !PT ;  /* 0xff80000006207812 */ /* 0x000fe400078ec0ff */
[----:B------:R-:W-:Y:S01]  /*29a0*/  IADD3 R6, R26, -R5, RZ ;  /* 0x800000051a067210 */ /* 0x000fe20007ffe0ff */
[----:B------:R-:W-:Y:S01]  /*29b0*/  IMAD R39, R25, 0x2, R37 ;  /* 0x0000000219277824 */ /* 0x000fe200078e0225 */
[----:B------:R-:W-:Y:S01]  /*29c0*/  F2FP.PACK_AB R17, R17, R28 ;  /* 0x0000001c1111723e */ /* 0x000fe200000000ff */
[----:B------:R-:W-:Y:S01]  /*29d0*/  IMAD.IADD R7, R11, 0x1, -R32 ;  /* 0x000000010b077824 */ /* 0x000fe200078e0a20 */
[----:B------:R-:W-:Y:S01]  /*29e0*/  F2FP.PACK_AB R28, R41, R44 ;  /* 0x0000002c291c723e */ /* 0x000fe200000000ff */
[----:B------:R-:W-:Y:S01]  /*29f0*/  FADD R27, R6, -1 ;  /* 0xbf800000061b7421 */ /* 0x000fe20000000000 */
[----:B------:R-:W-:Y:S01]  /*2a00*/  I2F R32, R32 ;  /* 0x0000002000207306 */ /* 0x000fe20000201400 */
[----:B------:R-:W-:Y:S01]  /*2a10*/  FADD R33, R7, -1 ;  /* 0xbf80000007217421 */ /* 0x000fe20000000000 */
[----:B------:R1:W-:Y:S01]  /*2a20*/  STS.128 [R46], R16 ;  /* 0x000000102e007388 */ /* 0x0003e20000000c00 */
[-C--:B------:R-:W-:Y:S01]  /*2a30*/  FFMA.FTZ R4, R27, R36.reuse, -0.16845393180847167969 ;  /* 0xbe2c7f301b047423 */ /* 0x080fe20000010024 */
[----:B------:R-:W-:Y:S01]  /*2a40*/  LOP3.LUT R7, R9, 0x40, RZ, 0x3c, !PT ;  /* 0x0000004009077812 */ /* 0x000fe200078e3cff */
[----:B------:R-:W-:Y:S01]  /*2a50*/  FFMA.FTZ R6, R33, R36, -0.16845393180847167969 ;  /* 0xbe2c7f3021067423 */ /* 0x000fe20000010024 */
[----:B------:R2:W-:Y:S01]  /*2a60*/  STS.128 [R46+0x880], R28 ;  /* 0x0008801c2e007388 */ /* 0x0005e20000000c00 */
[----:B------:R-:W-:Y:S01]  /*2a70*/  FFMA.FTZ R4, R27, R4, 0.1716887056827545166 ;  /* 0x3e2fcf2a1b047423 */ /* 0x000fe20000010004 */
[----:B0-----:R0:W3:Y:S01]  /*2a80*/  I2F R21, R5 ;  /* 0x0000000500157306 */ /* 0x0010e20000201400 */
[----:B------:R-:W-:Y:S01]  /*2a90*/  FFMA.FTZ R6, R33, R6, 0.1716887056827545166 ;  /* 0x3e2fcf2a21067423 */ /* 0x000fe20000010006 */
[----:B------:R-:W-:Y:S01]  /*2aa0*/  FSEL R20, RZ, -23, P3 ;  /* 0xc1b80000ff147808 */ /* 0x000fe20001800000 */
[----:B------:R-:W-:Y:S01]  /*2ab0*/  FFMA.FTZ R4, R27, R4, -0.17900948226451873779 ;  /* 0xbe374e431b047423 */ /* 0x000fe20000010004 */
[----:B------:R-:W-:Y:S01]  /*2ac0*/  ISETP.GE.U32.AND P3, PT, R26, 0x7f800000, PT ;  /* 0x7f8000001a00780c */ /* 0x000fe20003f66070 */
[----:B------:R-:W-:Y:S01]  /*2ad0*/  FFMA.FTZ R6, R33, R6, -0.17900948226451873779 ;  /* 0xbe374e4321067423 */ /* 0x000fe20000010006 */
[----:B------:R-:W-:Y:S01]  /*2ae0*/  BAR.SYNC.DEFER_BLOCKING 0x0 ;  /* 0x0000000000007b1d */ /* 0x000fe20000010000 */
[----:B------:R-:W-:Y:S01]  /*2af0*/  FFMA.FTZ R4, R27, R4, 0.20512372255325317383 ;  /* 0x3e520bf41b047423 */ /* 0x000fe20000010004 */
[----:B------:R-:W-:Y:S01]  /*2b00*/  FSEL R23, RZ, -23, P4 ;  /* 0xc1b80000ff177808 */ /* 0x000fe20002000000 */
[----:B------:R-:W-:Y:S01]  /*2b10*/  FFMA.FTZ R6, R33, R6, 0.20512372255325317383 ;  /* 0x3e520bf421067423 */ /* 0x000fe20000010006 */
[----:B-1----:R-:W-:Y:S01]  /*2b20*/  LOP3.LUT R16, R9, 0x20, RZ, 0x3c, !PT ;  /* 0x0000002009107812 */ /* 0x002fe200078e3cff */
[----:B------:R-:W-:Y:S01]  /*2b30*/  FFMA.FTZ R4, R27, R4, -0.24046532809734344482 ;  /* 0xbe763c8b1b047423 */ /* 0x000fe20000010004 */
[----:B------:R-:W-:Y:S01]  /*2b40*/  LEA R34, P6, R39, R0, 0x1 ;  /* 0x0000000027227211 */ /* 0x000fe200078c08ff */
[----:B------:R-:W-:Y:S01]  /*2b50*/  FFMA.FTZ R6, R33, R6, -0.24046532809734344482 ;  /* 0xbe763c8b21067423 */ /* 0x000fe20000010006 */
[----:B--2---:R-:W-:Y:S01]  /*2b60*/  LEA R29, R25, R39, 0x1 ;  /* 0x00000027191d7211 */ /* 0x004fe200078e08ff */
[----:B------:R-:W-:Y:S01]  /*2b70*/  FFMA.FTZ R4, R27, R4, 0.28857114911079406738 ;  /* 0x3e93bf991b047423 */ /* 0x000fe20000010004 */
[----:B------:R-:W-:Y:S01]  /*2b80*/  LOP3.LUT R46, R9, 0x60, RZ, 0x3c, !PT ;  /* 0x00000060092e7812 */ /* 0x000fe200078e3cff */
[----:B------:R-:W-:-:S02]  /*2b90*/  FFMA.FTZ R6, R33, R6, 0.28857114911079406738 ;  /* 0x3e93bf9921067423 */ /* 0x000fc40000010006 */
[----:B------:R-:W-:Y:S02]  /*2ba0*/  IMAD R31, R25, 0x2, R29 ;  /* 0x00000002191f7824 */ /* 0x000fe400078e021d */
[----:B------:R-:W-:Y:S02]  /*2bb0*/  FFMA.FTZ R4, R27, R4, -0.36067417263984680176 ;  /* 0xbeb8aa491b047423 */ /* 0x000fe40000010004 */
[----:B------:R-:W-:Y:S01]  /*2bc0*/  FFMA.FTZ R6, R33, R6, -0.36067417263984680176 ;  /* 0xbeb8aa4921067423 */ /* 0x000fe20000010006 */
[----:B------:R-:W-:Y:S01]  /*2bd0*/  LEA R41, R25, R31, 0x1 ;  /* 0x0000001f19297211 */ /* 0x000fe200078e08ff */
[----:B------:R-:W-:Y:S02]  /*2be0*/  FFMA.FTZ R22, R27, R4, 0.48089820146560668945 ;  /* 0x3ef6384a1b167423 */ /* 0x000fe40000010004 */
[----:B------:R-:W-:Y:S02]  /*2bf0*/  FFMA.FTZ R28, R33, R6, 0.48089820146560668945 ;  /* 0x3ef6384a211c7423 */ /* 0x000fe40000010006 */
[----:B------:R-:W-:Y:S01]  /*2c00*/  FFMA.FTZ R22, R27, R22, -0.72134751081466674805 ;  /* 0xbf38aa3b1b167423 */ /* 0x000fe20000010016 */
[----:B------:R-:W1:Y:S01]  /*2c10*/  LDS.128 R12, [R9] ;  /* 0x00000000090c7984 */ /* 0x000e620000000c00 */
[----:B------:R-:W-:-:S02]  /*2c20*/  IMAD R43, R25, 0x2, R41 ;  /* 0x00000002192b7824 */ /* 0x000fc400078e0229 */
[----:B------:R-:W-:Y:S01]  /*2c30*/  FMUL R22, R27, R22 ;  /* 0x000000161b167220 */ /* 0x000fe20000400000 */
[----:B------:R-:W2:Y:S01]  /*2c40*/  LDS.128 R16, [R16] ;  /* 0x0000000010107984 */ /* 0x000ea20000000c00 */
[----:B------:R-:W-:Y:S01]  /*2c50*/  FFMA.FTZ R28, R33, R28, -0.72134751081466674805 ;  /* 0xbf38aa3b211c7423 */ /* 0x000fe2000001001c */
[----:B------:R-:W-:Y:S01]  /*2c60*/  LEA R45, R25, R43, 0x1 ;  /* 0x0000002b192d7211 */ /* 0x000fe200078e08ff */
[----:B------:R-:W-:Y:S01]  /*2c70*/  FMUL R22, R27, R22 ;  /* 0x000000161b167220 */ /* 0x000fe20000400000 */
[----:B0-----:R-:W0:Y:S01]  /*2c80*/  LDS.128 R4, [R7] ;  /* 0x0000000007047984 */ /* 0x001e220000000c00 */
[----:B------:R-:W-:Y:S01]  /*2c90*/  FMUL R28, R33, R28 ;  /* 0x0000001c211c7220 */ /* 0x000fe20000400000 */
[----:B------:R-:W-:Y:S01]  /*2ca0*/  LEA R47, R25, R45, 0x1 ;  /* 0x0000002d192f7211 */ /* 0x000fe200078e08ff */
[----:B---3--:R-:W-:Y:S02]  /*2cb0*/  FFMA.FTZ R20, R21, 1.1920928955078125e-07, R20 ;  /* 0x3400000015147823 */ /* 0x008fe40000010014 */
[----:B------:R-:W-:Y:S01]  /*2cc0*/  FFMA.FTZ R27, R27, 1.4426950216293334961, R22 ;  /* 0x3fb8aa3b1b1b7823 */ /* 0x000fe20000010016 */
[----:B------:R-:W-:Y:S01]  /*2cd0*/  LEA R22, P5, R37, R0, 0x1 ;  /* 0x0000000025167211 */ /* 0x000fe200078a08ff */
[----:B------:R-:W-:-:S02]  /*2ce0*/  @P3 IMAD.MOV.U32 R21, RZ, RZ, 0x7f800000 ;  /* 0x7f800000ff153424 */ /* 0x000fc400078e00ff */
[----:B------:R-:W-:Y:S02]  /*2cf0*/  FMUL R28, R33, R28 ;  /* 0x0000001c211c7220 */ /* 0x000fe40000400000 */
[----:B------:R-:W-:Y:S02]  /*2d00*/  IMAD R49, R25, 0x2, R47 ;  /* 0x0000000219317824 */ /* 0x000fe400078e022f */
[----:B------:R-:W-:Y:S01]  /*2d10*/  FADD R52, R20, R27 ;  /* 0x0000001b14347221 */ /* 0x000fe20000000000 */
[----:B------:R-:W-:Y:S01]  /*2d20*/  LEA R20, P4, R35, R0, 0x1 ;  /* 0x0000000023147211 */ /* 0x000fe200078808ff */
[----:B------:R-:W-:Y:S01]  /*2d30*/  @P3 FFMA.FTZ R52, R26, R21, +INF ;  /* 0x7f8000001a343423 */ /* 0x000fe20000010015 */
[----:B------:R-:W-:Y:S01]  /*2d40*/  @P2 MOV R26, 0x7f800000 ;  /* 0x7f800000001a2802 */ /* 0x000fe20000000f00 */
[----:B------:R-:W-:Y:S01]  /*2d50*/  FFMA.FTZ R23, R32, 1.1920928955078125e-07, R23 ;  /* 0x3400000020177823 */ /* 0x000fe20000010017 */
[----:B------:R-:W-:Y:S01]  /*2d60*/  FSETP.NEU.AND P3, PT, R11, RZ, PT ;  /* 0x000000ff0b00720b */ /* 0x000fe20003f6d000 */
[----:B------:R-:W-:Y:S01]  /*2d70*/  FFMA.FTZ R28, R33, 1.4426950216293334961, R28 ;  /* 0x3fb8aa3b211c7823 */ /* 0x000fe2000001001c */
[-C--:B------:R-:W-:Y:S01]  /*2d80*/  LEA.HI.X.SX32 R21, R35, R8.reuse, 0x1, P4 ;  /* 0x0000000823157211 */ /* 0x080fe200020f0eff */
[----:B------:R-:W-:Y:S01]  /*2d90*/  IMAD R51, R25, 0x2, R49 ;  /* 0x0000000219337824 */ /* 0x000fe200078e0231 */
[----:B------:R-:W-:Y:S01]  /*2da0*/  LEA.HI.X.SX32 R35, R39, R8, 0x1, P6 ;  /* 0x0000000827237211 */ /* 0x000fe200030f0eff */
[----:B------:R-:W-:Y:S01]  /*2db0*/  FADD R53, R23, R28 ;  /* 0x0000001c17357221 */ /* 0x000fe20000000000 */
[----:B------:R-:W-:Y:S01]  /*2dc0*/  LEA R28, P4, R31, R0, 0x1 ;  /* 0x000000001f1c7211 */ /* 0x000fe200078808ff */
[----:B------:R-:W-:Y:S01]  /*2dd0*/  @P2 FFMA.FTZ R53, R11, R26, +INF ;  /* 0x7f8000000b352423 */ /* 0x000fe2000001001a */
[----:B------:R-:W-:-:S02]  /*2de0*/  LEA R11, R25, R51, 0x1 ;  /* 0x00000033190b7211 */ /* 0x000fc400078e08ff */
[----:B------:R-:W-:Y:S02]  /*2df0*/  LEA R26, P2, R29, R0, 0x1 ;  /* 0x000000001d1a7211 */ /* 0x000fe400078408ff */
[-C--:B------:R-:W-:Y:S01]  /*2e00*/  LEA.HI.X.SX32 R23, R37, R8.reuse, 0x1, P5 ;  /* 0x0000000825177211 */ /* 0x080fe200028f0eff */
[----:B------:R-:W-:Y:S01]  /*2e10*/  IMAD R55, R25, 0x2, R11 ;  /* 0x0000000219377824 */ /* 0x000fe200078e020b */
[-C--:B------:R-:W-:Y:S01]  /*2e20*/  LEA.HI.X.SX32 R27, R29, R8.reuse, 0x1, P2 ;  /* 0x000000081d1b7211 */ /* 0x080fe200010f0eff */
[----:B-1----:R-:W-:Y:S01]  /*2e30*/  STG.E.U16 [R20.64], R12 ;  /* 0x0000000c14007986 */ /* 0x002fe2000c101504 */
[----:B------:R-:W-:Y:S02]  /*2e40*/  LEA.HI.X.SX32 R29, R31, R8, 0x1, P4 ;  /* 0x000000081f1d7211 */ /* 0x000fe400020f0eff */
[----:B------:R-:W-:Y:S01]  /*2e50*/  LEA R57, R25, R55, 0x1 ;  /* 0x0000003719397211 */ /* 0x000fe200078e08ff */
[----:B--2---:R-:W-:Y:S01]  /*2e60*/  STG.E.U16 [R22.64], R16 ;  /* 0x0000001016007986 */ /* 0x004fe2000c101504 */
[----:B------:R-:W-:-:S02]  /*2e70*/  LEA R32, P4, R43, R0, 0x1 ;  /* 0x000000002b207211 */ /* 0x000fc400078808ff */
[----:B------:R-:W-:Y:S01]  /*2e80*/  LEA R30, P2, R41, R0, 0x1 ;  /* 0x00000000291e7211 */ /* 0x000fe200078408ff */
[----:B------:R-:W-:Y:S01]  /*2e90*/  IMAD R59, R25, 0x2, R57 ;  /* 0x00000002193b7824 */ /* 0x000fe200078e0239 */
[----:B------:R-:W-:Y:S01]  /*2ea0*/  LEA.HI.X.SX32 R33, R43, R8, 0x1, P4 ;  /* 0x000000082b217211 */ /* 0x000fe200020f0eff */
[----:B0-----:R0:W-:Y:S01]  /*2eb0*/  STG.E.U16 [R34.64], R4 ;  /* 0x0000000422007986 */ /* 0x0011e2000c101504 */
[----:B------:R-:W-:Y:S02]  /*2ec0*/  LEA R36, P4, R47, R0, 0x1 ;  /* 0x000000002f247211 */ /* 0x000fe400078808ff */
[----:B------:R-:W-:Y:S01]  /*2ed0*/  LEA R9, R25, R59, 0x1 ;  /* 0x0000003b19097211 */ /* 0x000fe200078e08ff */
[----:B------:R1:W2:Y:S01]  /*2ee0*/  LDS.128 R20, [R46] ;  /* 0x000000002e147984 */ /* 0x0002a20000000c00 */
[----:B------:R-:W-:Y:S02]  /*2ef0*/  LEA.HI.X.SX32 R37, R47, R8, 0x1, P4 ;  /* 0x000000082f257211 */ /* 0x000fe400020f0eff */
[----:B------:R-:W-:Y:S01]  /*2f00*/  LEA R42, P4, R11, R0, 0x1 ;  /* 0x000000000b2a7211 */ /* 0x000fe200078808ff */
[----:B------:R-:W-:Y:S01]  /*2f10*/  IMAD R61, R25, 0x2, R9 ;  /* 0x00000002193d7824 */ /* 0x000fe200078e0209 */
[----:B------:R-:W-:-:S02]  /*2f20*/  LEA.HI.X.SX32 R31, R41, R8, 0x1, P2 ;  /* 0x00000008291f7211 */ /* 0x000fc400010f0eff */
[----:B------:R-:W-:Y:S02]  /*2f30*/  LEA.HI.X.SX32 R43, R11, R8, 0x1, P4 ;  /* 0x000000080b2b7211 */ /* 0x000fe400020f0eff */
[----:B------:R-:W-:Y:S02]  /*2f40*/  LEA R63, R25, R61, 0x1 ;  /* 0x0000003d193f7211 */ /* 0x000fe400078e08ff */
[-C--:B0-----:R-:W-:Y:S02]  /*2f50*/  LEA R34, P2, R45, R0.reuse, 0x1 ;  /* 0x000000002d227211 */ /* 0x081fe400078408ff */
[----:B------:R-:W-:Y:S01]  /*2f60*/  LEA R40, P5, R55, R0, 0x1 ;  /* 0x0000000037287211 */ /* 0x000fe200078a08ff */
[----:B------:R-:W-:Y:S01]  /*2f70*/  IMAD R67, R25, 0x2, R63 ;  /* 0x0000000219437824 */ /* 0x000fe200078e023f */
[----:B------:R-:W-:Y:S02]  /*2f80*/  LEA.HI.X.SX32 R35, R45, R8, 0x1, P2 ;  /* 0x000000082d237211 */ /* 0x000fe400010f0eff */
[----:B------:R-:W-:-:S02]  /*2f90*/  LEA R38, P2, R49, R0, 0x1 ;  /* 0x0000000031267211 */ /* 0x000fc400078408ff */
[----:B------:R-:W-:Y:S02]  /*2fa0*/  LEA R69, R25, R67, 0x1 ;  /* 0x0000004319457211 */ /* 0x000fe400078e08ff */
[----:B------:R-:W-:Y:S02]  /*2fb0*/  LEA.HI.X.SX32 R41, R55, R8, 0x1, P5 ;  /* 0x0000000837297211 */ /* 0x000fe400028f0eff */
[----:B------:R-:W-:Y:S01]  /*2fc0*/  LEA R48, P5, R9, R0, 0x1 ;  /* 0x0000000009307211 */ /* 0x000fe200078a08ff */
[----:B------:R-:W-:Y:S01]  /*2fd0*/  IMAD R71, R25, 0x2, R69 ;  /* 0x0000000219477824 */ /* 0x000fe200078e0245 */
[-C--:B------:R-:W-:Y:S02]  /*2fe0*/  LEA.HI.X.SX32 R39, R49, R8.reuse, 0x1, P2 ;  /* 0x0000000831277211 */ /* 0x080fe400010f0eff */
[----:B------:R-:W-:Y:S02]  /*2ff0*/  LEA.HI.X.SX32 R49, R9, R8, 0x1, P5 ;  /* 0x0000000809317211 */ /* 0x000fe400028f0eff */
[----:B------:R-:W-:-:S02]  /*3000*/  LEA R11, R25, R71, 0x1 ;  /* 0x00000047190b7211 */ /* 0x000fc400078e08ff */
[-C--:B------:R-:W-:Y:S02]  /*3010*/  LEA R44, P2, R51, R0.reuse, 0x1 ;  /* 0x00000000332c7211 */ /* 0x080fe400078408ff */
[----:B------:R-:W-:Y:S01]  /*3020*/  LEA R50, P4, R59, R0, 0x1 ;  /* 0x000000003b327211 */ /* 0x000fe200078808ff */
[----:B------:R-:W-:Y:S01]  /*3030*/  IMAD R73, R25, 0x2, R11 ;  /* 0x0000000219497824 */ /* 0x000fe200078e020b */
[----:B------:R-:W-:Y:S02]  /*3040*/  LEA.HI.X.SX32 R45, R51, R8, 0x1, P2 ;  /* 0x00000008332d7211 */ /* 0x000fe400010f0eff */
[-C--:B-1----:R-:W-:Y:S02]  /*3050*/  LEA R46, P2, R57, R0.reuse, 0x1 ;  /* 0x00000000392e7211 */ /* 0x082fe400078408ff */
[----:B------:R-:W-:Y:S01]  /*3060*/  LEA R9, R25, R73, 0x1 ;  /* 0x0000004919097211 */ /* 0x000fe200078e08ff */
[----:B--2---:R0:W-:Y:S01]  /*3070*/  STG.E.U16 [R26.64], R20 ;  /* 0x000000141a007986 */ /* 0x0041e2000c101504 */
[----:B------:R-:W-:-:S02]  /*3080*/  LEA R54, P5, R67, R0, 0x1 ;  /* 0x0000000043367211 */ /* 0x000fc400078a08ff */
[-C--:B------:R-:W-:Y:S01]  /*3090*/  LEA.HI.X.SX32 R47, R57, R8.reuse, 0x1, P2 ;  /* 0x00000008392f7211 */ /* 0x080fe200010f0eff */
[----:B------:R-:W-:Y:S01]  /*30a0*/  IMAD R75, R25, 0x2, R9 ;  /* 0x00000002194b7824 */ /* 0x000fe200078e0209 */
[----:B------:R-:W-:Y:S02]  /*30b0*/  LEA.HI.X.SX32 R51, R59, R8, 0x1, P4 ;  /* 0x000000083b337211 */ /* 0x000fe400020f0eff */
[----:B------:R-:W-:Y:S02]  /*30c0*/  LEA R58, P2, R61, R0, 0x1 ;  /* 0x000000003d3a7211 */ /* 0x000fe400078408ff */
[----:B------:R-:W-:Y:S02]  /*30d0*/  LEA R77, R25, R75, 0x1 ;  /* 0x0000004b194d7211 */ /* 0x000fe400078e08ff */
[----:B------:R-:W-:Y:S02]  /*30e0*/  LEA.HI.X.SX32 R55, R67, R8, 0x1, P5 ;  /* 0x0000000843377211 */ /* 0x000fe400028f0eff */
[-C--:B------:R-:W-:Y:S01]  /*30f0*/  LEA R56, P4, R63, R0.reuse, 0x1 ;  /* 0x000000003f387211 */ /* 0x080fe200078808ff */
[----:B------:R-:W-:Y:S01]  /*3100*/  IMAD R79, R25, 0x2, R77 ;  /* 0x00000002194f7824 */ /* 0x000fe200078e024d */
[----:B------:R-:W-:-:S02]  /*3110*/  LEA R60, P5, R11, R0, 0x1 ;  /* 0x000000000b3c7211 */ /* 0x000fc400078a08ff */
[-C--:B------:R-:W-:Y:S02]  /*3120*/  LEA.HI.X.SX32 R59, R61, R8.reuse, 0x1, P2 ;  /* 0x000000083d3b7211 */ /* 0x080fe400010f0eff */
[-C--:B------:R-:W-:Y:S02]  /*3130*/  LEA.HI.X.SX32 R57, R63, R8.reuse, 0x1, P4 ;  /* 0x000000083f397211 */ /* 0x080fe400020f0eff */
[----:B------:R-:W-:Y:S02]  /*3140*/  LEA.HI.X.SX32 R61, R11, R8, 0x1, P5 ;  /* 0x000000080b3d7211 */ /* 0x000fe400028f0eff */
[----:B------:R-:W-:Y:S02]  /*3150*/  LEA R62, P4, R71, R0, 0x1 ;  /* 0x00000000473e7211 */ /* 0x000fe400078808ff */
[----:B------:R-:W-:Y:S02]  /*3160*/  LEA R11, R25, R79, 0x1 ;  /* 0x0000004f190b7211 */ /* 0x000fe400078e08ff */
[----:B------:R-:W-:-:S02]  /*3170*/  LEA.HI.X.SX32 R63, R71, R8, 0x1, P4 ;  /* 0x00000008473f7211 */ /* 0x000fc400020f0eff */
[-C--:B------:R-:W-:Y:S01]  /*3180*/  LEA R70, P4, R9, R0.reuse, 0x1 ;  /* 0x0000000009467211 */ /* 0x080fe200078808ff */
[----:B------:R-:W-:Y:S01]  /*3190*/  IMAD R83, R25, 0x2, R11 ;  /* 0x0000000219537824 */ /* 0x000fe200078e020b */
[----:B------:R-:W-:Y:S02]  /*31a0*/  LEA R66, P2, R69, R0, 0x1 ;  /* 0x0000000045427211 */ /* 0x000fe400078408ff */
[----:B------:R-:W-:Y:S02]  /*31b0*/  LEA.HI.X.SX32 R71, R9, R8, 0x1, P4 ;  /* 0x0000000809477211 */ /* 0x000fe400020f0eff */
[----:B------:R-:W-:Y:S02]  /*31c0*/  LEA R68, P5, R75, R0, 0x1 ;  /* 0x000000004b447211 */ /* 0x000fe400078a08ff */
[----:B------:R-:W-:Y:S02]  /*31d0*/  LEA R9, R25, R83, 0x1 ;  /* 0x0000005319097211 */ /* 0x000fe400078e08ff */
[----:B------:R-:W-:-:S02]  /*31e0*/  LEA.HI.X.SX32 R67, R69, R8, 0x1, P2 ;  /* 0x0000000845437211 */ /* 0x000fc400010f0eff */
[----:B------:R-:W-:Y:S02]  /*31f0*/  LEA R72, P2, R73, R0, 0x1 ;  /* 0x0000000049487211 */ /* 0x000fe400078408ff */
[-C--:B------:R-:W-:Y:S01]  /*3200*/  LEA.HI.X.SX32 R69, R75, R8.reuse, 0x1, P5 ;  /* 0x000000084b457211 */ /* 0x080fe200028f0eff */
[----:B------:R-:W-:Y:S01]  /*3210*/  IMAD R75, R25, 0x2, R9 ;  /* 0x00000002194b7824 */ /* 0x000fe200078e0209 */
[----:B------:R-:W-:Y:S02]  /*3220*/  LEA.HI.X.SX32 R73, R73, R8, 0x1, P2 ;  /* 0x0000000849497211 */ /* 0x000fe400010f0eff */
[-C--:B------:R-:W-:Y:S02]  /*3230*/  LEA R80, P2, R77, R0.reuse, 0x1 ;  /* 0x000000004d507211 */ /* 0x080fe400078408ff */
[-C--:B------:R-:W-:Y:S02]  /*3240*/  LEA R78, P4, R79, R0.reuse, 0x1 ;  /* 0x000000004f4e7211 */ /* 0x080fe400078808ff */
[----:B------:R-:W-:-:S02]  /*3250*/  LEA R76, P5, R11, R0, 0x1 ;  /* 0x000000000b4c7211 */ /* 0x000fc400078a08ff */
[----:B------:R-:W-:Y:S02]  /*3260*/  LEA R25, R25, R75, 0x1 ;  /* 0x0000004b19197211 */ /* 0x000fe400078e08ff */
[-C--:B------:R-:W-:Y:S02]  /*3270*/  LEA.HI.X.SX32 R81, R77, R8.reuse, 0x1, P2 ;  /* 0x000000084d517211 */ /* 0x080fe400010f0eff */
[----:B------:R-:W-:Y:S02]  /*3280*/  PRMT R12, R12, 0x7632, R12 ;  /* 0x000076320c0c7816 */ /* 0x000fe4000000000c */
[-C--:B------:R-:W-:Y:S02]  /*3290*/  LEA.HI.X.SX32 R79, R79, R8.reuse, 0x1, P4 ;  /* 0x000000084f4f7211 */ /* 0x080fe400020f0eff */
[----:B------:R-:W-:Y:S01]  /*32a0*/  LEA.HI.X.SX32 R77, R11, R8, 0x1, P5 ;  /* 0x000000080b4d7211 */ /* 0x000fe200028f0eff */
[----:B------:R-:W-:Y:S01]  /*32b0*/  STG.E.U16 [R28.64], R12 ;  /* 0x0000000c1c007986 */ /* 0x000fe2000c101504 */
[----:B------:R-:W-:-:S02]  /*32c0*/  PRMT R16, R16, 0x7632, R16 ;  /* 0x0000763210107816 */ /* 0x000fc40000000010 */
[-C--:B------:R-:W-:Y:S02]  /*32d0*/  LEA R84, P2, R83, R0.reuse, 0x1 ;  /* 0x0000000053547211 */ /* 0x080fe400078408ff */
[-C--:B------:R-:W-:Y:S01]  /*32e0*/  LEA R86, P4, R9, R0.reuse, 0x1 ;  /* 0x0000000009567211 */ /* 0x080fe200078808ff */
[----:B------:R1:W-:Y:S01]  /*32f0*/  STG.E.U16 [R30.64], R16 ;  /* 0x000000101e007986 */ /* 0x0003e2000c101504 */
[-C--:B------:R-:W-:Y:S02]  /*3300*/  LEA R74, P5, R75, R0.reuse, 0x1 ;  /* 0x000000004b4a7211 */ /* 0x080fe400078a08ff */
[----:B------:R-:W-:Y:S02]  /*3310*/  LEA R82, P6, R25, R0, 0x1 ;  /* 0x0000000019527211 */ /* 0x000fe400078c08ff */
[----:B------:R-:W-:Y:S02]  /*3320*/  PRMT R4, R4, 0x7632, R4 ;  /* 0x0000763204047816 */ /* 0x000fe40000000004 */
[----:B------:R-:W-:-:S02]  /*3330*/  PRMT R0, R20, 0x7632, R0 ;  /* 0x0000763214007816 */ /* 0x000fc40000000000 */
[-C--:B------:R-:W-:Y:S01]  /*3340*/  LEA.HI.X.SX32 R85, R83, R8.reuse, 0x1, P2 ;  /* 0x0000000853557211 */ /* 0x080fe200010f0eff */
[----:B------:R-:W-:Y:S01]  /*3350*/  STG.E.U16 [R32.64], R4 ;  /* 0x0000000420007986 */ /* 0x000fe2000c101504 */
[-C--:B------:R-:W-:Y:S02]  /*3360*/  LEA.HI.X.SX32 R87, R9, R8.reuse, 0x1, P4 ;  /* 0x0000000809577211 */ /* 0x080fe400020f0eff */
[-C--:B------:R-:W-:Y:S01]  /*3370*/  LEA.HI.X.SX32 R75, R75, R8.reuse, 0x1, P5 ;  /* 0x000000084b4b7211 */ /* 0x080fe200028f0eff */
[----:B------:R2:W-:Y:S01]  /*3380*/  STG.E.U16 [R34.64], R0 ;  /* 0x0000000022007986 */ /* 0x0005e2000c101504 */
[----:B------:R-:W-:Y:S02]  /*3390*/  LEA.HI.X.SX32 R83, R25, R8, 0x1, P6 ;  /* 0x0000000819537211 */ /* 0x000fe400030f0eff */
[----:B0-----:R-:W-:Y:S01]  /*33a0*/  PRMT R20, R13, 0x7632, R20 ;  /* 0x000076320d147816 */ /* 0x001fe20000000014 */
[----:B------:R0:W-:Y:S01]  /*33b0*/  STG.E.U16 [R36.64], R13 ;  /* 0x0000000d24007986 */ /* 0x0001e2000c101504 */
[----:B------:R-:W-:-:S02]  /*33c0*/  PRMT R8, R17, 0x7632, R8 ;  /* 0x0000763211087816 */ /* 0x000fc40000000008 */
[----:B------:R-:W-:Y:S01]  /*33d0*/  PRMT R25, R5, 0x7632, R25 ;  /* 0x0000763205197816 */ /* 0x000fe20000000019 */
[----:B------:R-:W-:Y:S01]  /*33e0*/  STG.E.U16 [R38.64], R17 ;  /* 0x0000001126007986 */ /* 0x000fe2000c101504 */
[----:B------:R-:W-:Y:S02]  /*33f0*/  PRMT R9, R21, 0x7632, R9 ;  /* 0x0000763215097816 */ /* 0x000fe40000000009 */
[----:B-1----:R-:W-:Y:S01]  /*3400*/  PRMT R31, R14, 0x7632, R31 ;  /* 0x000076320e1f7816 */ /* 0x002fe2000000001f */
[----:B------:R1:W-:Y:S01]  /*3410*/  STG.E.U16 [R44.64], R5 ;  /* 0x000000052c007986 */ /* 0x0003e2000c101504 */
[----:B------:R-:W-:Y:S02]  /*3420*/  PRMT R30, R18, 0x7632, R30 ;  /* 0x00007632121e7816 */ /* 0x000fe4000000001e */
[----:B--2---:R-:W-:Y:S01]  /*3430*/  PRMT R35, R22, 0x7632, R35 ;  /* 0x0000763216237816 */ /* 0x004fe20000000023 */
[----:B------:R2:W-:Y:S01]  /*3440*/  STG.E.U16 [R42.64], R21 ;  /* 0x000000152a007986 */ /* 0x0005e2000c101504 */
[----:B0-----:R-:W-:-:S02]  /*3450*/  PRMT R36, R6, 0x7632, R36 ;  /* 0x0000763206247816 */ /* 0x001fc40000000024 */
[----:B------:R-:W-:Y:S01]  /*3460*/  PRMT R37, R7, 0x7632, R37 ;  /* 0x0000763207257816 */ /* 0x000fe20000000025 */
[----:B------:R0:W-:Y:S01]  /*3470*/  STG.E.U16 [R40.64], R20 ;  /* 0x0000001428007986 */ /* 0x0001e2000c101504 */
[----:B------:R-:W-:-:S03]  /*3480*/  FSEL R0, R53, -INF , P3 ;  /* 0xff80000035007808 */ /* 0x000fc60001800000 */
[----:B------:R3:W-:Y:S01]  /*3490*/  STG.E.U16 [R46.64], R8 ;  /* 0x000000082e007986 */ /* 0x0007e2000c101504 */
[----:B-1----:R-:W-:Y:S01]  /*34a0*/  FSEL R5, R52, -INF , P1 ;  /* 0xff80000034057808 */ /* 0x002fe20000800000 */
[----:B------:R-:W-:Y:S02]  /*34b0*/  FFMA R65, R0, 0.69314718246459960938, R65 ;  /* 0x3f31721800417823 */ /* 0x000fe40000000041 */
[----:B------:R3:W-:Y:S01]  /*34c0*/  STG.E.U16 [R50.64], R25 ;  /* 0x0000001932007986 */ /* 0x0007e2000c101504 */
[----:B--2---:R-:W-:Y:S01]  /*34d0*/  PRMT R42, R15, 0x7632, R42 ;  /* 0x000076320f2a7816 */ /* 0x004fe2000000002a */
[----:B------:R-:W-:Y:S01]  /*34e0*/  FFMA R64, R5, 0.69314718246459960938, R64 ;  /* 0x3f31721805407823 */ /* 0x000fe20000000040 */
[----:B------:R-:W-:Y:S01]  /*34f0*/  PRMT R43, R19, 0x7632, R43 ;  /* 0x00007632132b7816 */ /* 0x000fe2000000002b */
[----:B------:R3:W-:Y:S01]  /*3500*/  STG.E.U16 [R48.64], R9 ;  /* 0x0000000930007986 */ /* 0x0007e2000c101504 */
[----:B0-----:R-:W-:-:S03]  /*3510*/  PRMT R41, R23, 0x7632, R41 ;  /* 0x0000763217297816 */ /* 0x001fc60000000029 */
[----:B------:R3:W-:Y:S04]  /*3520*/  STG.E.U16 [R58.64], R14 ;  /* 0x0000000e3a007986 */ /* 0x0007e8000c101504 */
        /* <DEDUP_REMOVED lines=15> */
[----:B------:R-:W-:Y:S06]  /*3620*/  BAR.SYNC.DEFER_BLOCKING 0x0 ;  /* 0x0000000000007b1d */ /* 0x000fec0000010000 */
[----:B------:R3:W-:Y:S04]  /*3630*/  STS.64 [R10], R64 ;  /* 0x000000400a007388 */ /* 0x0007e80000000a00 */
[----:B------:R-:W-:Y:S06]  /*3640*/  BAR.SYNC.DEFER_BLOCKING 0x0 ;  /* 0x0000000000007b1d */ /* 0x000fec0000010000 */
[----:B------:R-:W-:Y:S05]  /*3650*/  @P0 EXIT ;  /* 0x000000000000094d */ /* 0x000fea0003800000 */
[----:B---3--:R-:W0:Y:S01]  /*3660*/  LDS R7, [R24] ;  /* 0x0000000018077984 */ /* 0x008e220000000800 */
[----:B------:R-:W-:-:S02]  /*3670*/  IMAD R2, R2, c[0x0][0x1cc], RZ ;  /* 0x0000730002027a24 */ /* 0x000fc400078e02ff */
[C---:B------:R-:W-:Y:S02]  /*3680*/  IMAD.SHL.U32 R5, R3.reuse, 0x4, RZ ;  /* 0x0000000403057824 */ /* 0x040fe400078e00ff */
[----:B------:R-:W-:Y:S01]  /*3690*/  IMAD.HI R4, R3, 0x4, RZ ;  /* 0x0000000403047827 */ /* 0x000fe200078e02ff */
[----:B------:R-:W-:-:S03]  /*36a0*/  SHF.L.U32 R0, R2, 0x2, RZ ;  /* 0x0000000202007819 */ /* 0x000fc600000006ff */
[----:B------:R-:W-:Y:S01]  /*36b0*/  IMAD.HI R3, R2, 0x4, RZ ;  /* 0x0000000402037827 */ /* 0x000fe200078e02ff */
[----:B------:R-:W-:-:S04]  /*36c0*/  IADD3 R2, P0, P1, R5, c[0x0][0x180], R0 ;  /* 0x0000600005027a10 */ /* 0x000fc8000791e000 */
[----:B------:R-:W-:-:S05]  /*36d0*/  IADD3.X R3, R4, c[0x0][0x184], R3, P0, P1 ;  /* 0x0000610004037a10 */ /* 0x000fca00007e2403 */
[----:B0-----:R-:W-:Y:S01]  /*36e0*/  STG.E [R2.64], R7 ;  /* 0x0000000702007986 */ /* 0x001fe2000c101904 */
[----:B------:R-:W-:Y:S05]  /*36f0*/  EXIT ;  /* 0x000000000000794d */ /* 0x000fea0003800000 */
.L_x_2:
[----:B------:R-:W-:-:S00]  /*3700*/  BRA `(.L_x_2) ;  /* 0xfffffff000007947 */ /* 0x000fc0000383ffff */
[----:B------:R-:W-:-:S00]  /*3710*/  NOP ;  /* 0x0000000000007918 */ /* 0x000fc00000000000 */
        /* <DEDUP_REMOVED lines=14> */
.L_x_3:


//--------------------- .nv.global.init           --------------------------
	.section	.nv.global.init,"aw",@progbits
.nv.global.init:
	.type		_$_str,@object
	.size		_$_str,(.L_0 - _$_str)
_$_str:
        /*0000*/ 	.byte	0x5f, 0x5f, 0x43, 0x55, 0x44, 0x41, 0x5f, 0x46, 0x54, 0x5a, 0x00
.L_0:


//--------------------- .nv.shared.attn_fwd       --------------------------
	.section	.nv.shared.attn_fwd,"aw",@nobits
	.sectionflags	@""
	.align	16
